def matmul_kernel(
    a_ptr,
    b_ptr,
    c_ptr,
    M,
    N,
    K,
    stride_am,
    stride_ak,
    stride_bk,
    stride_bn,
    stride_cm,
    stride_cn,
    BLOCK_M: tl.constexpr,
    BLOCK_N: tl.constexpr,
    BLOCK_K: tl.constexpr,
    GROUP_M: tl.constexpr,
):
    pid = tl.program_id(axis=0)
    num_pid_m = tl.cdiv(M, BLOCK_M)
    num_pid_n = tl.cdiv(N, BLOCK_N)
    num_pid_in_group = GROUP_M * num_pid_n
    group_id = pid // num_pid_in_group
    first_pid_m = group_id * GROUP_M
    group_size_m = min(num_pid_m - first_pid_m, GROUP_M)
    pid_m = first_pid_m + ((pid % num_pid_in_group) % group_size_m)
    pid_n = (pid % num_pid_in_group) // group_size_m

    offs_am = (pid_m * BLOCK_M + tl.arange(0, BLOCK_M)) % M
    offs_bn = (pid_n * BLOCK_N + tl.arange(0, BLOCK_N)) % N
    offs_k = tl.arange(0, BLOCK_K)
    a_ptrs = a_ptr + offs_am[:, None] * stride_am + offs_k[None, :] * stride_ak
    b_ptrs = b_ptr + offs_k[:, None] * stride_bk + offs_bn[None, :] * stride_bn

    acc = tl.zeros((BLOCK_M, BLOCK_N), dtype=tl.float32)
    for kk in range(0, tl.cdiv(K, BLOCK_K)):
        a = tl.load(a_ptrs, mask=offs_k[None, :] < K - kk * BLOCK_K, other=0.0)
        b = tl.load(b_ptrs, mask=offs_k[:, None] < K - kk * BLOCK_K, other=0.0)
        acc = tl.dot(a, b, acc)
        a_ptrs += BLOCK_K * stride_ak
        b_ptrs += BLOCK_K * stride_bk

    c = acc.to(c_ptr.dtype.element_ty)
    offs_cm = pid_m * BLOCK_M + tl.arange(0, BLOCK_M)
    offs_cn = pid_n * BLOCK_N + tl.arange(0, BLOCK_N)
    c_ptrs = c_ptr + offs_cm[:, None] * stride_cm + offs_cn[None, :] * stride_cn
    mask = (offs_cm[:, None] < M) & (offs_cn[None, :] < N)
    tl.store(c_ptrs, c, mask=mask)

# config = {"BLOCK_K": 32, "BLOCK_M": 32, "BLOCK_N": 512, "GROUP_M": 8, "arch": "sm_100", "dtype": "fp8e4m3", "num_ctas": 1, "num_stages": 2, "num_warps": 8}
# arch = sm_100


// ===== COMPILED SASS (sm_100a) =====

	.target	sm_100a

	.elftype	@"ET_EXEC"


//--------------------- .note.nv.tkinfo           --------------------------
	.section	.note.nv.tkinfo,"",@"SHT_NOTE"
	.sectionflags	@"SHF_NOTE_NV_TKINFO"
	.tkinfo
        /*0018*/ 	.word	0x00000081
        /*0030*/ 	.string	""
        /*0030*/ 	.string	"ptxas-blackwell"
        /*0030*/ 	.string	"Cuda compilation tools, release 12.9, V12.9.86"
        /*0030*/ 	.string	"Build cuda_12.9.r12.9/compiler.36037853_0"
        /*0030*/ 	.string	"-v  -suppress-debug-info  -lineinfo  -arch sm_100a "



//--------------------- .note.nv.cuver            --------------------------
	.section	.note.nv.cuver,"",@"SHT_NOTE"
	.sectionflags	@"SHF_NOTE_NV_CUVER"
        /*0018*/ 	.short	0x0001
        /*001a*/ 	.short	0x0064
        /*001c*/ 	.short	0x0001
        /*001e*/ 	.short	0x0000
        /*0020*/ 	.short	0x0001
        /*0022*/ 	.short	0x0000


//--------------------- .nv.info                  --------------------------
	.section	.nv.info,"",@"SHT_CUDA_INFO"
	.align	4


	//----- nvinfo : EIATTR_REGCOUNT
	.align		4
        /*0000*/ 	.byte	0x04, 0x2f
        /*0002*/ 	.short	(.L_1 - .L_0)
	.align		4
.L_0:
        /*0004*/ 	.word	index@(matmul_kernel)
        /*0008*/ 	.word	0x000000ff


	//----- nvinfo : EIATTR_FRAME_SIZE
	.align		4
.L_1:
        /*000c*/ 	.byte	0x04, 0x11
        /*000e*/ 	.short	(.L_3 - .L_2)
	.align		4
.L_2:
        /*0010*/ 	.word	index@(matmul_kernel)
        /*0014*/ 	.word	0x000001d8


	//----- nvinfo : EIATTR_MIN_STACK_SIZE
	.align		4
.L_3:
        /*0018*/ 	.byte	0x04, 0x12
        /*001a*/ 	.short	(.L_5 - .L_4)
	.align		4
.L_4:
        /*001c*/ 	.word	index@(matmul_kernel)
        /*0020*/ 	.word	0x000001d8
.L_5:


//--------------------- .nv.info.matmul_kernel    --------------------------
	.section	.nv.info.matmul_kernel,"",@"SHT_CUDA_INFO"
	.sectionflags	@""
	.align	4


	//----- nvinfo : EIATTR_CUDA_API_VERSION
	.align		4
        /*0000*/ 	.byte	0x04, 0x37
        /*0002*/ 	.short	(.L_7 - .L_6)
.L_6:
        /*0004*/ 	.word	0x00000081


	//----- nvinfo : EIATTR_KPARAM_INFO
	.align		4
.L_7:
        /*0008*/ 	.byte	0x04, 0x17
        /*000a*/ 	.short	(.L_9 - .L_8)
.L_8:
        /*000c*/ 	.word	0x00000000
        /*0010*/ 	.short	0x000d
        /*0012*/ 	.short	0x0048
        /*0014*/ 	.byte	0x00, 0xf4, 0x21, 0x00


	//----- nvinfo : EIATTR_KPARAM_INFO
	.align		4
.L_9:
        /*0018*/ 	.byte	0x04, 0x17
        /*001a*/ 	.short	(.L_11 - .L_10)
.L_10:
        /*001c*/ 	.word	0x00000000
        /*0020*/ 	.short	0x000c
        /*0022*/ 	.short	0x0040
        /*0024*/ 	.byte	0x00, 0xf4, 0x21, 0x00


	//----- nvinfo : EIATTR_KPARAM_INFO
	.align		4
.L_11:
        /*0028*/ 	.byte	0x04, 0x17
        /*002a*/ 	.short	(.L_13 - .L_12)
.L_12:
        /*002c*/ 	.word	0x00000000
        /*0030*/ 	.short	0x000b
        /*0032*/ 	.short	0x0038
        /*0034*/ 	.byte	0x00, 0xf0, 0x11, 0x00


	//----- nvinfo : EIATTR_KPARAM_INFO
	.align		4
.L_13:
        /*0038*/ 	.byte	0x04, 0x17
        /*003a*/ 	.short	(.L_15 - .L_14)
.L_14:
        /*003c*/ 	.word	0x00000000
        /*0040*/ 	.short	0x000a
        /*0042*/ 	.short	0x0034
        /*0044*/ 	.byte	0x00, 0xf0, 0x11, 0x00


	//----- nvinfo : EIATTR_KPARAM_INFO
	.align		4
.L_15:
        /*0048*/ 	.byte	0x04, 0x17
        /*004a*/ 	.short	(.L_17 - .L_16)
.L_16:
        /*004c*/ 	.word	0x00000000
        /*0050*/ 	.short	0x0009
        /*0052*/ 	.short	0x0030
        /*0054*/ 	.byte	0x00, 0xf0, 0x11, 0x00


	//----- nvinfo : EIATTR_KPARAM_INFO
	.align		4
.L_17:
        /*0058*/ 	.byte	0x04, 0x17
        /*005a*/ 	.short	(.L_19 - .L_18)
.L_18:
        /*005c*/ 	.word	0x00000000
        /*0060*/ 	.short	0x0008
        /*0062*/ 	.short	0x002c
        /*0064*/ 	.byte	0x00, 0xf0, 0x11, 0x00


	//----- nvinfo : EIATTR_KPARAM_INFO
	.align		4
.L_19:
        /*0068*/ 	.byte	0x04, 0x17
        /*006a*/ 	.short	(.L_21 - .L_20)
.L_20:
        /*006c*/ 	.word	0x00000000
        /*0070*/ 	.short	0x0007
        /*0072*/ 	.short	0x0028
        /*0074*/ 	.byte	0x00, 0xf0, 0x11, 0x00


	//----- nvinfo : EIATTR_KPARAM_INFO
	.align		4
.L_21:
        /*0078*/ 	.byte	0x04, 0x17
        /*007a*/ 	.short	(.L_23 - .L_22)
.L_22:
        /*007c*/ 	.word	0x00000000
        /*0080*/ 	.short	0x0006
        /*0082*/ 	.short	0x0024
        /*0084*/ 	.byte	0x00, 0xf0, 0x11, 0x00


	//----- nvinfo : EIATTR_KPARAM_INFO
	.align		4
.L_23:
        /*0088*/ 	.byte	0x04, 0x17
        /*008a*/ 	.short	(.L_25 - .L_24)
.L_24:
        /*008c*/ 	.word	0x00000000
        /*0090*/ 	.short	0x0005
        /*0092*/ 	.short	0x0020
        /*0094*/ 	.byte	0x00, 0xf0, 0x11, 0x00


	//----- nvinfo : EIATTR_KPARAM_INFO
	.align		4
.L_25:
        /*0098*/ 	.byte	0x04, 0x17
        /*009a*/ 	.short	(.L_27 - .L_26)
.L_26:
        /*009c*/ 	.word	0x00000000
        /*00a0*/ 	.short	0x0004
        /*00a2*/ 	.short	0x001c
        /*00a4*/ 	.byte	0x00, 0xf0, 0x11, 0x00


	//----- nvinfo : EIATTR_KPARAM_INFO
	.align		4
.L_27:
        /*00a8*/ 	.byte	0x04, 0x17
        /*00aa*/ 	.short	(.L_29 - .L_28)
.L_28:
        /*00ac*/ 	.word	0x00000000
        /*00b0*/ 	.short	0x0003
        /*00b2*/ 	.short	0x0018
        /*00b4*/ 	.byte	0x00, 0xf0, 0x11, 0x00


	//----- nvinfo : EIATTR_KPARAM_INFO
	.align		4
.L_29:
        /*00b8*/ 	.byte	0x04, 0x17
        /*00ba*/ 	.short	(.L_31 - .L_30)
.L_30:
        /*00bc*/ 	.word	0x00000000
        /*00c0*/ 	.short	0x0002
        /*00c2*/ 	.short	0x0010
        /*00c4*/ 	.byte	0x00, 0xf4, 0x21, 0x00


	//----- nvinfo : EIATTR_KPARAM_INFO
	.align		4
.L_31:
        /*00c8*/ 	.byte	0x04, 0x17
        /*00ca*/ 	.short	(.L_33 - .L_32)
.L_32:
        /*00cc*/ 	.word	0x00000000
        /*00d0*/ 	.short	0x0001
        /*00d2*/ 	.short	0x0008
        /*00d4*/ 	.byte	0x00, 0xf4, 0x21, 0x00


	//----- nvinfo : EIATTR_KPARAM_INFO
	.align		4
.L_33:
        /*00d8*/ 	.byte	0x04, 0x17
        /*00da*/ 	.short	(.L_35 - .L_34)
.L_34:
        /*00dc*/ 	.word	0x00000000
        /*00e0*/ 	.short	0x0000
        /*00e2*/ 	.short	0x0000
        /*00e4*/ 	.byte	0x00, 0xf4, 0x21, 0x00


	//----- nvinfo : EIATTR_SPARSE_MMA_MASK
	.align		4
.L_35:
        /*00e8*/ 	.byte	0x03, 0x50
        /*00ea*/ 	.short	0x0000


	//----- nvinfo : EIATTR_MAXREG_COUNT
	.align		4
        /*00ec*/ 	.byte	0x03, 0x1b
        /*00ee*/ 	.short	0x00ff


	//----- nvinfo : EIATTR_NUM_BARRIERS
	.align		4
        /*00f0*/ 	.byte	0x02, 0x4c
        /*00f2*/ 	.byte	0x01
	.zero		1


	//----- nvinfo : EIATTR_ANNOTATIONS
	.align		4
        /*00f4*/ 	.byte	0x04, 0x55
        /*00f6*/ 	.short	(.L_37 - .L_36)


	//   ....[0]....
.L_36:
        /*00f8*/ 	.word	0x00000001
        /*00fc*/ 	.byte	0x40, 0x07, 0x00, 0x00, 0x01, 0x00, 0x00, 0x00, 0x80, 0x07, 0x00, 0x00, 0x01, 0x00, 0x00, 0x00
        /* <DEDUP_REMOVED lines=138> */
        /*09ac*/ 	.byte	0xb0, 0xaa, 0x00, 0x00, 0x01, 0x00, 0x00, 0x00, 0xd0, 0xaa, 0x00, 0x00


	//----- nvinfo : EIATTR_VRC_CTA_INIT_COUNT
	.align		4
.L_37:
        /*09b8*/ 	.byte	0x02, 0x4a
	.zero		1
	.zero		1


	//----- nvinfo : EIATTR_EXIT_INSTR_OFFSETS
	.align		4
        /*09bc*/ 	.byte	0x04, 0x1c
        /*09be*/ 	.short	(.L_39 - .L_38)


	//   ....[0]....
.L_38:
        /*09c0*/ 	.word	0x0000adf0


	//   ....[1]....
        /*09c4*/ 	.word	0x0000ae10


	//----- nvinfo : EIATTR_REQNTID
	.align		4
.L_39:
        /*09c8*/ 	.byte	0x04, 0x10
        /*09ca*/ 	.short	(.L_41 - .L_40)
.L_40:
        /*09cc*/ 	.word	0x00000100
        /*09d0*/ 	.word	0x00000001
        /*09d4*/ 	.word	0x00000001


	//----- nvinfo : EIATTR_CBANK_PARAM_SIZE
	.align		4
.L_41:
        /*09d8*/ 	.byte	0x03, 0x19
        /*09da*/ 	.short	0x0050


	//----- nvinfo : EIATTR_PARAM_CBANK
	.align		4
        /*09dc*/ 	.byte	0x04, 0x0a
        /*09de*/ 	.short	(.L_43 - .L_42)
	.align		4
.L_42:
        /*09e0*/ 	.word	index@(.nv.constant0.matmul_kernel)
        /*09e4*/ 	.short	0x0380
        /*09e6*/ 	.short	0x0050


	//----- nvinfo : EIATTR_SW_WAR
	.align		4
.L_43:
        /*09e8*/ 	.byte	0x04, 0x36
        /*09ea*/ 	.short	(.L_45 - .L_44)
.L_44:
        /*09ec*/ 	.word	0x00000008
.L_45:


//--------------------- .nv.compat                --------------------------
	.section	.nv.compat,"",@"SHT_CUDA_COMPAT_INFO"
	.align	4
        /*0000*/ 	.byte	0x02, 0x02, 0x02, 0x00, 0x02, 0x05, 0x05, 0x00, 0x02, 0x03, 0x00, 0x00, 0x02, 0x06, 0x01, 0x00


//--------------------- .nv.callgraph             --------------------------
	.section	.nv.callgraph,"",@"SHT_CUDA_CALLGRAPH"
	.align	4
	.sectionentsize	8
	.align		4
        /*0000*/ 	.word	0x00000000
	.align		4
        /*0004*/ 	.word	0xffffffff
	.align		4
        /*0008*/ 	.word	0x00000000
	.align		4
        /*000c*/ 	.word	0xfffffffe
	.align		4
        /*0010*/ 	.word	0x00000000
	.align		4
        /*0014*/ 	.word	0xfffffffd
	.align		4
        /*0018*/ 	.word	0x00000000
	.align		4
        /*001c*/ 	.word	0xfffffffc


//--------------------- .text.matmul_kernel       --------------------------
	.section	.text.matmul_kernel,"ax",@progbits
	.align	128
        .global         matmul_kernel
        .type           matmul_kernel,@function
        .size           matmul_kernel,(.L_x_3 - matmul_kernel)
        .other          matmul_kernel,@"STO_CUDA_ENTRY STV_DEFAULT"
matmul_kernel:
.text.matmul_kernel:
[----:B------:R-:W0:Y:S08]  /*0000*/  LDC R1, c[0x0][0x37c] ;  /* 0x0000df00ff017b82 */ /* 0x000e300000000800 */
[----:B------:R-:W1:Y:S01]  /*0010*/  LDC.64 R108, c[0x0][0x398] ;  /* 0x0000e600ff6c7b82 */ /* 0x000e620000000a00 */
[----:B------:R-:W2:Y:S01]  /*0020*/  S2R R5, SR_CTAID.X ;  /* 0x0000000000057919 */ /* 0x000ea20000002500 */
[----:B0-----:R-:W-:Y:S01]  /*0030*/  VIADD R1, R1, 0xfffffe28 ;  /* 0xfffffe2801017836 */ /* 0x001fe20000000000 */
[----:B------:R-:W0:Y:S01]  /*0040*/  LDCU UR4, c[0x0][0x3a0] ;  /* 0x00007400ff0477ac */ /* 0x000e220008000800 */
[----:B------:R-:W-:Y:S01]  /*0050*/  CS2R R104, SRZ ;  /* 0x0000000000687805 */ /* 0x000fe2000001ff00 */
[----:B------:R-:W3:Y:S01]  /*0060*/  S2R R163, SR_TID.X ;  /* 0x0000000000a37919 */ /* 0x000ee20000002100 */
[----:B------:R-:W-:-:S02]  /*0070*/  CS2R R106, SRZ ;  /* 0x00000000006a7805 */ /* 0x000fc4000001ff00 */
[----:B------:R-:W-:Y:S02]  /*0080*/  CS2R R100, SRZ ;  /* 0x0000000000647805 */ /* 0x000fe4000001ff00 */
[----:B------:R-:W-:Y:S02]  /*0090*/  CS2R R102, SRZ ;  /* 0x0000000000667805 */ /* 0x000fe4000001ff00 */
[----:B------:R-:W-:Y:S02]  /*00a0*/  CS2R R96, SRZ ;  /* 0x0000000000607805 */ /* 0x000fe4000001ff00 */
[----:B------:R-:W-:Y:S02]  /*00b0*/  CS2R R98, SRZ ;  /* 0x0000000000627805 */ /* 0x000fe4000001ff00 */
[----:B------:R-:W-:Y:S02]  /*00c0*/  CS2R R92, SRZ ;  /* 0x00000000005c7805 */ /* 0x000fe4000001ff00 */
        /* <DEDUP_REMOVED lines=8> */
[----:B------:R-:W-:Y:S01]  /*0150*/  CS2R R78, SRZ ;  /* 0x00000000004e7805 */ /* 0x000fe2000001ff00 */
[----:B0-----:R-:W-:Y:S01]  /*0160*/  UIADD3 UR4, UPT, UPT, UR4, 0x1f, URZ ;  /* 0x0000001f04047890 */ /* 0x001fe2000fffe0ff */
[----:B------:R-:W-:Y:S02]  /*0170*/  CS2R R72, SRZ ;  /* 0x0000000000487805 */ /* 0x000fe4000001ff00 */
[----:B------:R-:W-:Y:S01]  /*0180*/  CS2R R74, SRZ ;  /* 0x00000000004a7805 */ /* 0x000fe2000001ff00 */
[----:B-1----:R-:W-:Y:S01]  /*0190*/  VIADD R0, R109, 0x1ff ;  /* 0x000001ff6d007836 */ /* 0x002fe20000000000 */
[----:B------:R-:W-:Y:S01]  /*01a0*/  UISETP.GE.AND UP0, UPT, UR4, 0x20, UPT ;  /* 0x000000200400788c */ /* 0x000fe2000bf06270 */
[----:B------:R-:W-:Y:S02]  /*01b0*/  CS2R R68, SRZ ;  /* 0x0000000000447805 */ /* 0x000fe4000001ff00 */
[----:B------:R-:W-:-:S02]  /*01c0*/  CS2R R70, SRZ ;  /* 0x0000000000467805 */ /* 0x000fc4000001ff00 */
[----:B------:R-:W-:Y:S02]  /*01d0*/  CS2R R64, SRZ ;  /* 0x0000000000407805 */ /* 0x000fe4000001ff00 */
[----:B------:R-:W-:Y:S02]  /*01e0*/  SHF.R.S32.HI R3, RZ, 0x1f, R0 ;  /* 0x0000001fff037819 */ /* 0x000fe40000011400 */
[----:B------:R-:W-:Y:S02]  /*01f0*/  CS2R R66, SRZ ;  /* 0x0000000000427805 */ /* 0x000fe4000001ff00 */
[----:B------:R-:W-:Y:S02]  /*0200*/  CS2R R60, SRZ ;  /* 0x00000000003c7805 */ /* 0x000fe4000001ff00 */
[----:B------:R-:W-:Y:S02]  /*0210*/  CS2R R62, SRZ ;  /* 0x00000000003e7805 */ /* 0x000fe4000001ff00 */
[----:B------:R-:W-:-:S02]  /*0220*/  LEA.HI R3, R3, R0, RZ, 0x9 ;  /* 0x0000000003037211 */ /* 0x000fc400078f48ff */
[----:B------:R-:W-:Y:S02]  /*0230*/  CS2R R56, SRZ ;  /* 0x0000000000387805 */ /* 0x000fe4000001ff00 */
[----:B--2---:R-:W-:Y:S02]  /*0240*/  IABS R8, R5 ;  /* 0x0000000500087213 */ /* 0x004fe40000000000 */
[----:B------:R-:W-:Y:S02]  /*0250*/  CS2R R58, SRZ ;  /* 0x00000000003a7805 */ /* 0x000fe4000001ff00 */
[----:B------:R-:W-:Y:S02]  /*0260*/  SHF.R.S32.HI R3, RZ, 0x9, R3 ;  /* 0x00000009ff037819 */ /* 0x000fe40000011403 */
[----:B------:R-:W-:Y:S02]  /*0270*/  CS2R R52, SRZ ;  /* 0x0000000000347805 */ /* 0x000fe4000001ff00 */
[----:B---3--:R-:W-:-:S02]  /*0280*/  SHF.R.U32.HI R28, RZ, 0x5, R163 ;  /* 0x00000005ff1c7819 */ /* 0x008fc400000116a3 */
[----:B------:R-:W-:Y:S02]  /*0290*/  CS2R R54, SRZ ;  /* 0x0000000000367805 */ /* 0x000fe4000001ff00 */
[----:B------:R-:W-:Y:S01]  /*02a0*/  LOP3.LUT R163, R163, 0x1f, RZ, 0xc0, !PT ;  /* 0x0000001fa3a37812 */ /* 0x000fe200078ec0ff */
[----:B------:R-:W-:Y:S01]  /*02b0*/  IMAD.SHL.U32 R4, R3, 0x8, RZ ;  /* 0x0000000803047824 */ /* 0x000fe200078e00ff */
[----:B------:R-:W-:Y:S02]  /*02c0*/  SGXT.U32 R28, R28, 0x3 ;  /* 0x000000031c1c781a */ /* 0x000fe40000000000 */
[----:B------:R-:W-:Y:S02]  /*02d0*/  CS2R R48, SRZ ;  /* 0x0000000000307805 */ /* 0x000fe4000001ff00 */
[----:B------:R-:W-:Y:S02]  /*02e0*/  CS2R R50, SRZ ;  /* 0x0000000000327805 */ /* 0x000fe4000001ff00 */
[----:B------:R-:W-:-:S02]  /*02f0*/  CS2R R44, SRZ ;  /* 0x00000000002c7805 */ /* 0x000fc4000001ff00 */
[-C--:B------:R-:W-:Y:S02]  /*0300*/  IABS R7, R4.reuse ;  /* 0x0000000400077213 */ /* 0x080fe40000000000 */
[----:B------:R-:W-:Y:S02]  /*0310*/  CS2R R46, SRZ ;  /* 0x00000000002e7805 */ /* 0x000fe4000001ff00 */
[----:B------:R-:W-:Y:S01]  /*0320*/  IABS R10, R4 ;  /* 0x00000004000a7213 */ /* 0x000fe20000000000 */
[----:B------:R-:W0:Y:S01]  /*0330*/  LDCU.64 UR10, c[0x0][0x358] ;  /* 0x00006b00ff0a77ac */ /* 0x000e220008000a00 */
[----:B------:R-:W1:Y:S08]  /*0340*/  I2F.RP R0, R7 ;  /* 0x0000000700007306 */ /* 0x000e700000209400 */
[----:B-1----:R-:W1:Y:S02]  /*0350*/  MUFU.RCP R0, R0 ;  /* 0x0000000000007308 */ /* 0x002e640000001000 */
[----:B-1----:R-:W-:-:S02]  /*0360*/  VIADD R2, R0, 0xffffffe ;  /* 0x0ffffffe00027836 */ /* 0x002fc40000000000 */
[----:B------:R-:W-:-:S04]  /*0370*/  IMAD.MOV R0, RZ, RZ, -R10 ;  /* 0x000000ffff007224 */ /* 0x000fc800078e0a0a */
[----:B------:R1:W2:Y:S02]  /*0380*/  F2I.FTZ.U32.TRUNC.NTZ R3, R2 ;  /* 0x0000000200037305 */ /* 0x0002a4000021f000 */
[----:B-1----:R-:W-:Y:S02]  /*0390*/  IMAD.MOV.U32 R2, RZ, RZ, RZ ;  /* 0x000000ffff027224 */ /* 0x002fe400078e00ff */
[----:B--2---:R-:W-:-:S04]  /*03a0*/  IMAD.MOV R6, RZ, RZ, -R3 ;  /* 0x000000ffff067224 */ /* 0x004fc800078e0a03 */
[----:B------:R-:W-:Y:S02]  /*03b0*/  IMAD R9, R6, R7, RZ ;  /* 0x0000000706097224 */ /* 0x000fe400078e02ff */
[----:B------:R-:W-:Y:S02]  /*03c0*/  IMAD.MOV.U32 R6, RZ, RZ, R8 ;  /* 0x000000ffff067224 */ /* 0x000fe400078e0008 */
[----:B------:R-:W-:-:S06]  /*03d0*/  IMAD.HI.U32 R3, R3, R9, R2 ;  /* 0x0000000903037227 */ /* 0x000fcc00078e0002 */
[----:B------:R-:W-:-:S04]  /*03e0*/  IMAD.HI.U32 R3, R3, R6, RZ ;  /* 0x0000000603037227 */ /* 0x000fc800078e00ff */
[----:B------:R-:W-:-:S05]  /*03f0*/  IMAD R0, R3, R0, R6 ;  /* 0x0000000003007224 */ /* 0x000fca00078e0206 */
[----:B------:R-:W-:-:S13]  /*0400*/  ISETP.GT.U32.AND P1, PT, R7, R0, PT ;  /* 0x000000000700720c */ /* 0x000fda0003f24070 */
[----:B------:R-:W-:Y:S02]  /*0410*/  @!P1 IMAD.IADD R0, R0, 0x1, -R7 ;  /* 0x0000000100009824 */ /* 0x000fe400078e0a07 */
[----:B------:R-:W-:Y:S01]  /*0420*/  @!P1 VIADD R3, R3, 0x1 ;  /* 0x0000000103039836 */ /* 0x000fe20000000000 */
[----:B------:R-:W-:Y:S02]  /*0430*/  ISETP.NE.AND P1, PT, R4, RZ, PT ;  /* 0x000000ff0400720c */ /* 0x000fe40003f25270 */
[----:B------:R-:W-:Y:S02]  /*0440*/  ISETP.GE.U32.AND P0, PT, R0, R7, PT ;  /* 0x000000070000720c */ /* 0x000fe40003f06070 */
[----:B------:R-:W-:-:S04]  /*0450*/  LOP3.LUT R0, R5, R4, RZ, 0x3c, !PT ;  /* 0x0000000405007212 */ /* 0x000fc800078e3cff */
[----:B------:R-:W-:Y:S01]  /*0460*/  ISETP.GE.AND P2, PT, R0, RZ, PT ;  /* 0x000000ff0000720c */ /* 0x000fe20003f46270 */
[----:B------:R-:W-:-:S06]  /*0470*/  VIADD R0, R108, 0x1f ;  /* 0x0000001f6c007836 */ /* 0x000fcc0000000000 */
[----:B------:R-:W-:-:S04]  /*0480*/  @P0 VIADD R3, R3, 0x1 ;  /* 0x0000000103030836 */ /* 0x000fc80000000000 */
[----:B------:R-:W-:Y:S01]  /*0490*/  IMAD.MOV.U32 R2, RZ, RZ, R3 ;  /* 0x000000ffff027224 */ /* 0x000fe200078e0003 */
[----:B------:R-:W-:-:S03]  /*04a0*/  SHF.R.S32.HI R3, RZ, 0x1f, R0 ;  /* 0x0000001fff037819 */ /* 0x000fc60000011400 */
[----:B------:R-:W-:Y:S01]  /*04b0*/  @!P2 IMAD.MOV R2, RZ, RZ, -R2 ;  /* 0x000000ffff02a224 */ /* 0x000fe200078e0a02 */
[----:B------:R-:W-:Y:S02]  /*04c0*/  @!P1 LOP3.LUT R2, RZ, R4, RZ, 0x33, !PT ;  /* 0x00000004ff029212 */ /* 0x000fe400078e33ff */
[----:B------:R-:W-:-:S03]  /*04d0*/  LEA.HI R3, R3, R0, RZ, 0x5 ;  /* 0x0000000003037211 */ /* 0x000fc600078f28ff */
[----:B------:R-:W-:Y:S02]  /*04e0*/  IMAD.SHL.U32 R6, R2, 0x8, RZ ;  /* 0x0000000802067824 */ /* 0x000fe400078e00ff */
[----:B------:R-:W-:-:S03]  /*04f0*/  IMAD.MOV R2, RZ, RZ, -R2 ;  /* 0x000000ffff027224 */ /* 0x000fc600078e0a02 */
[----:B------:R-:W-:Y:S01]  /*0500*/  LEA.HI.SX32 R3, R3, -R6, 0x1b ;  /* 0x8000000603037211 */ /* 0x000fe200078fdaff */
[----:B------:R-:W-:-:S03]  /*0510*/  IMAD R4, R4, R2, R5 ;  /* 0x0000000204047224 */ /* 0x000fc600078e0205 */
[----:B------:R-:W-:Y:S02]  /*0520*/  VIMNMX R11, PT, PT, R3, 0x8, PT ;  /* 0x00000008030b7848 */ /* 0x000fe40003fe0100 */
[----:B------:R-:W-:Y:S02]  /*0530*/  IABS R9, R4 ;  /* 0x0000000400097213 */ /* 0x000fe40000000000 */
[----:B------:R-:W-:-:S04]  /*0540*/  IABS R7, R11 ;  /* 0x0000000b00077213 */ /* 0x000fc80000000000 */
[----:B------:R-:W1:Y:S08]  /*0550*/  I2F.RP R0, R7 ;  /* 0x0000000700007306 */ /* 0x000e700000209400 */
[----:B-1----:R-:W1:Y:S02]  /*0560*/  MUFU.RCP R0, R0 ;  /* 0x0000000000007308 */ /* 0x002e640000001000 */
[----:B-1----:R-:W-:-:S06]  /*0570*/  VIADD R3, R0, 0xffffffe ;  /* 0x0ffffffe00037836 */ /* 0x002fcc0000000000 */
[----:B------:R-:W1:Y:S02]  /*0580*/  F2I.FTZ.U32.TRUNC.NTZ R3, R3 ;  /* 0x0000000300037305 */ /* 0x000e64000021f000 */
[----:B-1----:R-:W-:-:S04]  /*0590*/  IMAD.MOV R8, RZ, RZ, -R3 ;  /* 0x000000ffff087224 */ /* 0x002fc800078e0a03 */
[----:B------:R-:W-:Y:S01]  /*05a0*/  IMAD.MOV.U32 R2, RZ, RZ, R8 ;  /* 0x000000ffff027224 */ /* 0x000fe200078e0008 */
[----:B------:R-:W-:-:S03]  /*05b0*/  IABS R8, R11 ;  /* 0x0000000b00087213 */ /* 0x000fc60000000000 */
[----:B------:R-:W-:Y:S02]  /*05c0*/  IMAD R5, R2, R7, RZ ;  /* 0x0000000702057224 */ /* 0x000fe400078e02ff */
[----:B------:R-:W-:Y:S02]  /*05d0*/  IMAD.MOV.U32 R2, RZ, RZ, RZ ;  /* 0x000000ffff027224 */ /* 0x000fe400078e00ff */
[----:B------:R-:W-:Y:S02]  /*05e0*/  IMAD.MOV R0, RZ, RZ, -R8 ;  /* 0x000000ffff007224 */ /* 0x000fe400078e0a08 */
        /* <DEDUP_REMOVED lines=9> */
[----:B------:R-:W-:-:S07]  /*0680*/  ISETP.GE.AND P2, PT, R0, RZ, PT ;  /* 0x000000ff0000720c */ /* 0x000fce0003f46270 */
[----:B------:R-:W-:-:S06]  /*0690*/  @P0 VIADD R2, R2, 0x1 ;  /* 0x0000000102020836 */ /* 0x000fcc0000000000 */
[----:B------:R-:W-:Y:S01]  /*06a0*/  @!P2 IMAD.MOV R2, RZ, RZ, -R2 ;  /* 0x000000ffff02a224 */ /* 0x000fe200078e0a02 */
[----:B------:R-:W-:-:S05]  /*06b0*/  @!P1 LOP3.LUT R2, RZ, R11, RZ, 0x33, !PT ;  /* 0x0000000bff029212 */ /* 0x000fca00078e33ff */
[----:B------:R-:W-:Y:S02]  /*06c0*/  IMAD.SHL.U32 R3, R2, 0x200, RZ ;  /* 0x0000020002037824 */ /* 0x000fe400078e00ff */
[----:B------:R-:W-:-:S03]  /*06d0*/  IMAD.MOV R0, RZ, RZ, -R2 ;  /* 0x000000ffff007224 */ /* 0x000fc600078e0a02 */
[----:B------:R-:W-:Y:S01]  /*06e0*/  LOP3.LUT R2, R3, R28, RZ, 0xfc, !PT ;  /* 0x0000001c03027212 */ /* 0x000fe200078efcff */
[----:B------:R-:W-:Y:S01]  /*06f0*/  IMAD R0, R11, R0, R4 ;  /* 0x000000000b007224 */ /* 0x000fe200078e0204 */
[C-C-:B------:R-:W-:Y:S02]  /*0700*/  LOP3.LUT R17, R3.reuse, 0x8, R28.reuse, 0xfe, !PT ;  /* 0x0000000803117812 */ /* 0x140fe400078efe1c */
[C---:B------:R-:W-:Y:S01]  /*0710*/  LOP3.LUT R19, R3.reuse, 0x10, R28, 0xfe, !PT ;  /* 0x0000001003137812 */ /* 0x040fe200078efe1c */
[----:B------:R-:W-:Y:S01]  /*0720*/  IMAD.IADD R0, R6, 0x1, R0 ;  /* 0x0000000106007824 */ /* 0x000fe200078e0200 */
[----:B------:R-:W-:Y:S01]  /*0730*/  LOP3.LUT R21, R3, 0x18, R28, 0xfe, !PT ;  /* 0x0000001803157812 */ /* 0x000fe200078efe1c */
[----:B------:R1:W-:Y:S01]  /*0740*/  STL [R1+0x84], R17 ;  /* 0x0000841101007387 */ /* 0x0003e20000100800 */
[----:B------:R-:W-:Y:S01]  /*0750*/  LOP3.LUT R23, R2, 0x20, RZ, 0xfc, !PT ;  /* 0x0000002002177812 */ /* 0x000fe200078efcff */
[----:B------:R-:W-:Y:S01]  /*0760*/  IMAD R15, R0, 0x20, R163 ;  /* 0x00000020000f7824 */ /* 0x000fe200078e02a3 */
[C---:B------:R-:W-:Y:S01]  /*0770*/  LOP3.LUT R25, R2.reuse, 0x28, RZ, 0xfc, !PT ;  /* 0x0000002802197812 */ /* 0x040fe200078efcff */
[----:B------:R1:W-:Y:S01]  /*0780*/  STL [R1+0x80], R19 ;  /* 0x0000801301007387 */ /* 0x0003e20000100800 */
[----:B------:R-:W-:-:S02]  /*0790*/  LOP3.LUT R27, R2, 0x30, RZ, 0xfc, !PT ;  /* 0x00000030021b7812 */ /* 0x000fc400078efcff */
[C---:B------:R-:W-:Y:S01]  /*07a0*/  LOP3.LUT R29, R2.reuse, 0x38, RZ, 0xfc, !PT ;  /* 0x00000038021d7812 */ /* 0x040fe200078efcff */
[----:B------:R1:W-:Y:S01]  /*07b0*/  STL [R1+0x7c], R21 ;  /* 0x00007c1501007387 */ /* 0x0003e20000100800 */
[C---:B------:R-:W-:Y:S02]  /*07c0*/  LOP3.LUT R31, R2.reuse, 0x40, RZ, 0xfc, !PT ;  /* 0x00000040021f7812 */ /* 0x040fe400078efcff */
[C---:B------:R-:W-:Y:S01]  /*07d0*/  LOP3.LUT R33, R2.reuse, 0x48, RZ, 0xfc, !PT ;  /* 0x0000004802217812 */ /* 0x040fe200078efcff */
[----:B------:R1:W-:Y:S01]  /*07e0*/  STL [R1+0x178], R23 ;  /* 0x0001781701007387 */ /* 0x0003e20000100800 */
[C---:B------:R-:W-:Y:S02]  /*07f0*/  LOP3.LUT R35, R2.reuse, 0x50, RZ, 0xfc, !PT ;  /* 0x0000005002237812 */ /* 0x040fe400078efcff */
        /* <DEDUP_REMOVED lines=78> */
[----:B------:R-:W-:Y:S01]  /*0ce0*/  LOP3.LUT R173, R2, 0x1f8, RZ, 0xfc, !PT ;  /* 0x000001f802ad7812 */ /* 0x000fe200078efcff */
[----:B------:R1:W-:Y:S04]  /*0cf0*/  STL [R1+0x10c], R139 ;  /* 0x00010c8b01007387 */ /* 0x0003e80000100800 */
        /* <DEDUP_REMOVED lines=32> */
[----:B------:R1:W-:Y:S01]  /*0f00*/  STL [R1+0x88], R15 ;  /* 0x0000880f01007387 */ /* 0x0003e20000100800 */
[----:B0-----:R-:W-:Y:S05]  /*0f10*/  BRA.U !UP0, `(.L_x_0) ;  /* 0x0000007508447547 */ /* 0x001fea000b800000 */
[----:B------:R-:W-:Y:S01]  /*0f20*/  IABS R3, R109 ;  /* 0x0000006d00037213 */ /* 0x000fe20000000000 */
[----:B------:R-:W0:Y:S01]  /*0f30*/  LDCU UR5, c[0x0][0x3b0] ;  /* 0x00007600ff0577ac */ /* 0x000e220008000800 */
[----:B------:R-:W-:Y:S02]  /*0f40*/  IABS R0, R108 ;  /* 0x0000006c00007213 */ /* 0x000fe40000000000 */
[----:B------:R-:W2:Y:S01]  /*0f50*/  I2F.RP R8, R3 ;  /* 0x0000000300087306 */ /* 0x000ea20000209400 */
[----:B------:R-:W-:Y:S01]  /*0f60*/  IABS R14, R169 ;  /* 0x000000a9000e7213 */ /* 0x000fe20000000000 */
[----:B------:R-:W3:Y:S01]  /*0f70*/  LDCU.128 UR12, c[0x0][0x380] ;  /* 0x00007000ff0c77ac */ /* 0x000ee20008000c00 */
[----:B------:R-:W-:Y:S02]  /*0f80*/  IABS R20, R166 ;  /* 0x000000a600147213 */ /* 0x000fe40000000000 */
[----:B------:R-:W-:Y:S01]  /*0f90*/  IABS R24, R164 ;  /* 0x000000a400187213 */ /* 0x000fe20000000000 */
[----:B------:R-:W4:Y:S01]  /*0fa0*/  LDCU UR7, c[0x0][0x3a4] ;  /* 0x00007480ff0777ac */ /* 0x000f220008000800 */
[----:B------:R-:W-:Y:S01]  /*0fb0*/  IABS R32, R159 ;  /* 0x0000009f00207213 */ /* 0x000fe20000000000 */
[----:B------:R-:W5:Y:S01]  /*0fc0*/  I2F.RP R9, R0 ;  /* 0x0000000000097306 */ /* 0x000f620000209400 */
[----:B------:R-:W-:Y:S01]  /*0fd0*/  IABS R36, R157 ;  /* 0x0000009d00247213 */ /* 0x000fe20000000000 */
[----:B------:R-:W1:Y:S01]  /*0fe0*/  LDCU UR6, c[0x0][0x3ac] ;  /* 0x00007580ff0677ac */ /* 0x000e620008000800 */
[----:B------:R-:W-:-:S02]  /*0ff0*/  IABS R12, R171 ;  /* 0x000000ab000c7213 */ /* 0x000fc40000000000 */
[----:B------:R-:W-:Y:S01]  /*1000*/  IABS R42, R154 ;  /* 0x0000009a002a7213 */ /* 0x000fe20000000000 */
[----:B------:R-:W0:Y:S01]  /*1010*/  LDCU UR8, c[0x0][0x3a0] ;  /* 0x00007400ff0877ac */ /* 0x000e220008000800 */
[----:B------:R-:W-:Y:S01]  /*1020*/  IABS R46, R152 ;  /* 0x00000098002e7213 */ /* 0x000fe20000000000 */
[----:B--2---:R-:W2:Y:S01]  /*1030*/  MUFU.RCP R8, R8 ;  /* 0x0000000800087308 */ /* 0x004ea20000001000 */
[----:B------:R-:W-:Y:S02]  /*1040*/  IABS R18, R167 ;  /* 0x000000a700127213 */ /* 0x000fe40000000000 */
[----:B------:R-:W-:Y:S02]  /*1050*/  IABS R52, R149 ;  /* 0x0000009500347213 */ /* 0x000fe40000000000 */
[----:B------:R-:W-:Y:S02]  /*1060*/  IABS R22, R165 ;  /* 0x000000a500167213 */ /* 0x000fe40000000000 */
[----:B------:R-:W-:Y:S01]  /*1070*/  IABS R30, R160 ;  /* 0x000000a0001e7213 */ /* 0x000fe20000000000 */
[----:B-----5:R-:W5:Y:S01]  /*1080*/  MUFU.RCP R9, R9 ;  /* 0x0000000900097308 */ /* 0x020f620000001000 */
[----:B------:R-:W-:-:S02]  /*1090*/  IABS R56, R147 ;  /* 0x0000009300387213 */ /* 0x000fc40000000000 */
[----:B------:R-:W-:Y:S01]  /*10a0*/  IABS R34, R158 ;  /* 0x0000009e00227213 */ /* 0x000fe20000000000 */
[----:B-1----:R-:W-:Y:S01]  /*10b0*/  IMAD R163, R163, UR6, RZ ;  /* 0x00000006a3a37c24 */ /* 0x002fe2000f8e02ff */
[----:B------:R-:W-:Y:S02]  /*10c0*/  IABS R62, R144 ;  /* 0x00000090003e7213 */ /* 0x000fe40000000000 */
[----:B------:R-:W-:Y:S01]  /*10d0*/  IABS R40, R155 ;  /* 0x0000009b00287213 */ /* 0x000fe20000000000 */
[----:B--2---:R-:W-:Y:S01]  /*10e0*/  VIADD R5, R8, 0xffffffe ;  /* 0x0ffffffe08057836 */ /* 0x004fe20000000000 */
[----:B------:R-:W-:Y:S02]  /*10f0*/  IABS R66, R142 ;  /* 0x0000008e00427213 */ /* 0x000fe40000000000 */
[----:B------:R-:W-:Y:S02]  /*1100*/  IABS R44, R153 ;  /* 0x00000099002c7213 */ /* 0x000fe40000000000 */
[----:B------:R-:W-:Y:S01]  /*1110*/  IABS R72, R139 ;  /* 0x0000008b00487213 */ /* 0x000fe20000000000 */
[----:B------:R-:W1:Y:S01]  /*1120*/  F2I.FTZ.U32.TRUNC.NTZ R5, R5 ;  /* 0x0000000500057305 */ /* 0x000e62000021f000 */
[----:B------:R-:W-:Y:S01]  /*1130*/  IABS R50, R150 ;  /* 0x0000009600327213 */ /* 0x000fe20000000000 */
[----:B-----5:R-:W-:Y:S01]  /*1140*/  VIADD R6, R9, 0xffffffe ;  /* 0x0ffffffe09067836 */ /* 0x020fe20000000000 */
[----:B------:R-:W-:-:S02]  /*1150*/  IABS R9, R173 ;  /* 0x000000ad00097213 */ /* 0x000fc40000000000 */
[----:B------:R-:W-:Y:S02]  /*1160*/  IABS R76, R137 ;  /* 0x00000089004c7213 */ /* 0x000fe40000000000 */
[----:B------:R-:W-:Y:S01]  /*1170*/  IABS R54, R148 ;  /* 0x0000009400367213 */ /* 0x000fe20000000000 */
[----:B------:R2:W5:Y:S01]  /*1180*/  F2I.FTZ.U32.TRUNC.NTZ R7, R6 ;  /* 0x0000000600077305 */ /* 0x000562000021f000 */
[----:B------:R-:W-:Y:S02]  /*1190*/  IABS R60, R145 ;  /* 0x00000091003c7213 */ /* 0x000fe40000000000 */
[----:B------:R-:W-:Y:S02]  /*11a0*/  IABS R82, R133 ;  /* 0x0000008500527213 */ /* 0x000fe40000000000 */
[----:B------:R-:W-:Y:S01]  /*11b0*/  IABS R64, R143 ;  /* 0x0000008f00407213 */ /* 0x000fe20000000000 */
[----:B-1----:R-:W-:Y:S01]  /*11c0*/  IMAD.MOV R4, RZ, RZ, -R5 ;  /* 0x000000ffff047224 */ /* 0x002fe200078e0a05 */
[----:B------:R-:W-:Y:S01]  /*11d0*/  IABS R86, R129 ;  /* 0x0000008100567213 */ /* 0x000fe20000000000 */
[----:B--2---:R-:W-:Y:S01]  /*11e0*/  IMAD.MOV.U32 R6, RZ, RZ, RZ ;  /* 0x000000ffff067224 */ /* 0x004fe200078e00ff */
[----:B------:R-:W-:Y:S01]  /*11f0*/  IABS R70, R140 ;  /* 0x0000008c00467213 */ /* 0x000fe20000000000 */
[----:B------:R-:W-:Y:S01]  /*1200*/  IMAD R11, R4, R3, RZ ;  /* 0x00000003040b7224 */ /* 0x000fe200078e02ff */
[----:B------:R-:W-:Y:S01]  /*1210*/  IABS R92, R123 ;  /* 0x0000007b005c7213 */ /* 0x000fe20000000000 */
[----:B------:R-:W-:Y:S01]  /*1220*/  IMAD.MOV.U32 R4, RZ, RZ, RZ ;  /* 0x000000ffff047224 */ /* 0x000fe200078e00ff */
[----:B------:R-:W-:Y:S01]  /*1230*/  IABS R74, R138 ;  /* 0x0000008a004a7213 */ /* 0x000fe20000000000 */
[----:B-----5:R-:W-:Y:S01]  /*1240*/  IMAD.MOV R13, RZ, RZ, -R7 ;  /* 0x000000ffff0d7224 */ /* 0x020fe200078e0a07 */
[----:B------:R-:W-:Y:S01]  /*1250*/  IABS R80, R135 ;  /* 0x0000008700507213 */ /* 0x000fe20000000000 */
[----:B------:R-:W-:Y:S01]  /*1260*/  IMAD.HI.U32 R4, R5, R11, R4 ;  /* 0x0000000b05047227 */ /* 0x000fe200078e0004 */
[----:B------:R-:W-:-:S02]  /*1270*/  IABS R96, R119 ;  /* 0x0000007700607213 */ /* 0x000fc40000000000 */
[----:B------:R-:W-:Y:S01]  /*1280*/  IABS R84, R131 ;  /* 0x0000008300547213 */ /* 0x000fe20000000000 */
[----:B------:R-:W-:Y:S01]  /*1290*/  IMAD R13, R13, R0, RZ ;  /* 0x000000000d0d7224 */ /* 0x000fe200078e02ff */
[----:B------:R-:W-:Y:S01]  /*12a0*/  IABS R102, R113 ;  /* 0x0000007100667213 */ /* 0x000fe20000000000 */
[----:B------:R-:W-:Y:S01]  /*12b0*/  IMAD.HI.U32 R5, R4, R9, RZ ;  /* 0x0000000904057227 */ /* 0x000fe200078e00ff */
[----:B------:R-:W-:Y:S02]  /*12c0*/  IABS R90, R125 ;  /* 0x0000007d005a7213 */ /* 0x000fe40000000000 */
[----:B------:R-:W-:Y:S01]  /*12d0*/  IABS R106, R43 ;  /* 0x0000002b006a7213 */ /* 0x000fe20000000000 */
[----:B------:R-:W-:Y:S01]  /*12e0*/  IMAD.MOV R10, RZ, RZ, -R5 ;  /* 0x000000ffff0a7224 */ /* 0x000fe200078e0a05 */
[----:B------:R-:W-:Y:S01]  /*12f0*/  IABS R94, R121 ;  /* 0x00000079005e7213 */ /* 0x000fe20000000000 */
[----:B------:R-:W-:Y:S01]  /*1300*/  IMAD.HI.U32 R5, R7, R13, R6 ;  /* 0x0000000d07057227 */ /* 0x000fe200078e0006 */
[----:B------:R-:W-:-:S02]  /*1310*/  IABS R13, R170 ;  /* 0x000000aa000d7213 */ /* 0x000fc40000000000 */
[----:B------:R-:W-:Y:S01]  /*1320*/  IABS R100, R115 ;  /* 0x0000007300647213 */ /* 0x000fe20000000000 */
[----:B------:R-:W-:Y:S01]  /*1330*/  IMAD R6, R3, R10, R9 ;  /* 0x0000000a03067224 */ /* 0x000fe200078e0209 */
[----:B------:R-:W-:Y:S01]  /*1340*/  IABS R114, R37 ;  /* 0x0000002500727213 */ /* 0x000fe20000000000 */
[C---:B------:R-:W-:Y:S01]  /*1350*/  IMAD.HI.U32 R9, R4.reuse, R14, RZ ;  /* 0x0000000e04097227 */ /* 0x040fe200078e00ff */
[----:B------:R-:W-:Y:S02]  /*1360*/  IABS R104, R111 ;  /* 0x0000006f00687213 */ /* 0x000fe40000000000 */
[----:B------:R-:W-:Y:S01]  /*1370*/  IABS R118, R33 ;  /* 0x0000002100767213 */ /* 0x000fe20000000000 */
[----:B------:R-:W-:Y:S01]  /*1380*/  IMAD.MOV R9, RZ, RZ, -R9 ;  /* 0x000000ffff097224 */ /* 0x000fe200078e0a09 */
[----:B------:R-:W-:Y:S01]  /*1390*/  IABS R112, R39 ;  /* 0x0000002700707213 */ /* 0x000fe20000000000 */
[----:B------:R-:W-:Y:S01]  /*13a0*/  IMAD.HI.U32 R7, R4, R12, RZ ;  /* 0x0000000c04077227 */ /* 0x000fe200078e00ff */
[----:B------:R-:W-:-:S02]  /*13b0*/  IABS R124, R27 ;  /* 0x0000001b007c7213 */ /* 0x000fc40000000000 */
[----:B------:R-:W-:Y:S01]  /*13c0*/  IABS R116, R35 ;  /* 0x0000002300747213 */ /* 0x000fe20000000000 */
[C---:B------:R-:W-:Y:S01]  /*13d0*/  IMAD R14, R3.reuse, R9, R14 ;  /* 0x00000009030e7224 */ /* 0x040fe200078e020e */
[----:B------:R-:W-:Y:S01]  /*13e0*/  IABS R134, R2 ;  /* 0x0000000200867213 */ /* 0x000fe20000000000 */
[C---:B------:R-:W-:Y:S01]  /*13f0*/  IMAD.HI.U32 R9, R4.reuse, R20, RZ ;  /* 0x0000001404097227 */ /* 0x040fe200078e00ff */
[----:B------:R-:W-:Y:S02]  /*1400*/  IABS R11, R172 ;  /* 0x000000ac000b7213 */ /* 0x000fe40000000000 */
[----:B------:R-:W-:Y:S01]  /*1410*/  IABS R16, R168 ;  /* 0x000000a800107213 */ /* 0x000fe20000000000 */
[----:B------:R-:W-:Y:S01]  /*1420*/  IMAD.MOV R9, RZ, RZ, -R9 ;  /* 0x000000ffff097224 */ /* 0x000fe200078e0a09 */
[C---:B------:R-:W-:Y:S01]  /*1430*/  ISETP.GT.U32.AND P2, PT, R3.reuse, R6, PT ;  /* 0x000000060300720c */ /* 0x040fe20003f44070 */
[----:B------:R-:W-:Y:S01]  /*1440*/  IMAD.MOV R7, RZ, RZ, -R7 ;  /* 0x000000ffff077224 */ /* 0x000fe200078e0a07 */
[----:B------:R-:W-:Y:S01]  /*1450*/  IABS R26, R161 ;  /* 0x000000a1001a7213 */ /* 0x000fe20000000000 */
[C---:B------:R-:W-:Y:S01]  /*1460*/  IMAD R20, R3.reuse, R9, R20 ;  /* 0x0000000903147224 */ /* 0x040fe200078e0214 */
[----:B------:R-:W-:Y:S01]  /*1470*/  ISETP.GT.U32.AND P0, PT, R3, R14, PT ;  /* 0x0000000e0300720c */ /* 0x000fe20003f04070 */
[----:B------:R-:W-:Y:S01]  /*1480*/  IMAD.HI.U32 R9, R4, R24, RZ ;  /* 0x0000001804097227 */ /* 0x000fe200078e00ff */
[----:B------:R-:W-:-:S02]  /*1490*/  IABS R38, R156 ;  /* 0x0000009c00267213 */ /* 0x000fc40000000000 */
[----:B------:R-:W-:Y:S01]  /*14a0*/  IABS R48, R151 ;  /* 0x0000009700307213 */ /* 0x000fe20000000000 */
[----:B------:R-:W-:Y:S01]  /*14b0*/  IMAD.MOV R9, RZ, RZ, -R9 ;  /* 0x000000ffff097224 */ /* 0x000fe200078e0a09 */
[----:B------:R-:W-:Y:S01]  /*14c0*/  IABS R58, R146 ;  /* 0x00000092003a7213 */ /* 0x000fe20000000000 */
[C---:B------:R-:W-:Y:S01]  /*14d0*/  IMAD R10, R3.reuse, R7, R12 ;  /* 0x00000007030a7224 */ /* 0x040fe200078e020c */
[----:B------:R-:W-:Y:S01]  /*14e0*/  IABS R68, R141 ;  /* 0x0000008d00447213 */ /* 0x000fe20000000000 */
[C---:B------:R-:W-:Y:S01]  /*14f0*/  IMAD R24, R3.reuse, R9, R24 ;  /* 0x0000000903187224 */ /* 0x040fe200078e0218 */
[----:B------:R-:W-:Y:S01]  /*1500*/  IABS R78, R136 ;  /* 0x00000088004e7213 */ /* 0x000fe20000000000 */
[C---:B------:R-:W-:Y:S01]  /*1510*/  IMAD.HI.U32 R9, R4.reuse, R32, RZ ;  /* 0x0000002004097227 */ /* 0x040fe200078e00ff */
[----:B------:R-:W-:Y:S02]  /*1520*/  ISETP.GT.U32.AND P5, PT, R3, R10, PT ;  /* 0x0000000a0300720c */ /* 0x000fe40003fa4070 */
        /* <DEDUP_REMOVED lines=12> */
[----:B------:R-:W-:Y:S01]  /*15f0*/  IABS R128, R23 ;  /* 0x0000001700807213 */ /* 0x000fe20000000000 */
[----:B------:R-:W-:Y:S01]  /*1600*/  IMAD.MOV R12, RZ, RZ, -R7 ;  /* 0x000000ffff0c7224 */ /* 0x000fe200078e0a07 */
[----:B------:R-:W-:Y:S01]  /*1610*/  IABS R132, R19 ;  /* 0x0000001300847213 */ /* 0x000fe20000000000 */
[----:B------:R-:W-:Y:S01]  /*1620*/  IMAD R36, R3, R9, R36 ;  /* 0x0000000903247224 */ /* 0x000fe200078e0224 */
[----:B------:R-:W-:Y:S01]  /*1630*/  IABS R162, R15 ;  /* 0x0000000f00a27213 */ /* 0x000fe20000000000 */
[----:B------:R-:W-:-:S04]  /*1640*/  IMAD.HI.U32 R9, R4, R42, RZ ;  /* 0x0000002a04097227 */ /* 0x000fc800078e00ff */
[----:B------:R-:W-:Y:S02]  /*1650*/  IMAD.MOV R9, RZ, RZ, -R9 ;  /* 0x000000ffff097224 */ /* 0x000fe400078e0a09 */
[----:B------:R-:W-:-:S04]  /*1660*/  IMAD.HI.U32 R7, R4, R18, RZ ;  /* 0x0000001204077227 */ /* 0x000fc800078e00ff */
[----:B------:R-:W-:Y:S02]  /*1670*/  IMAD R42, R3, R9, R42 ;  /* 0x00000009032a7224 */ /* 0x000fe400078e022a */
[----:B------:R-:W-:-:S04]  /*1680*/  IMAD.HI.U32 R9, R4, R46, RZ ;  /* 0x0000002e04097227 */ /* 0x000fc800078e00ff */
[----:B------:R-:W-:Y:S02]  /*1690*/  IMAD.MOV R9, RZ, RZ, -R9 ;  /* 0x000000ffff097224 */ /* 0x000fe400078e0a09 */
[----:B------:R-:W-:Y:S02]  /*16a0*/  IMAD.MOV R7, RZ, RZ, -R7 ;  /* 0x000000ffff077224 */ /* 0x000fe400078e0a07 */
[----:B------:R-:W-:Y:S02]  /*16b0*/  IMAD R46, R3, R9, R46 ;  /* 0x00000009032e7224 */ /* 0x000fe400078e022e */
[----:B------:R-:W-:-:S04]  /*16c0*/  IMAD.HI.U32 R9, R4, R52, RZ ;  /* 0x0000003404097227 */ /* 0x000fc800078e00ff */
[----:B------:R-:W-:Y:S02]  /*16d0*/  IMAD R18, R3, R7, R18 ;  /* 0x0000000703127224 */ /* 0x000fe400078e0212 */
[----:B------:R-:W-:-:S04]  /*16e0*/  IMAD.HI.U32 R7, R4, R22, RZ ;  /* 0x0000001604077227 */ /* 0x000fc800078e00ff */
[----:B------:R-:W-:Y:S02]  /*16f0*/  IMAD.MOV R9, RZ, RZ, -R9 ;  /* 0x000000ffff097224 */ /* 0x000fe400078e0a09 */
[C---:B------:R-:W-:Y:S02]  /*1700*/  IMAD R12, R3.reuse, R12, R13 ;  /* 0x0000000c030c7224 */ /* 0x040fe400078e020d */
[----:B------:R-:W-:Y:S02]  /*1710*/  IMAD.MOV R13, RZ, RZ, -R7 ;  /* 0x000000ffff0d7224 */ /* 0x000fe400078e0a07 */
[C---:B------:R-:W-:Y:S01]  /*1720*/  IMAD R52, R3.reuse, R9, R52 ;  /* 0x0000000903347224 */ /* 0x040fe200078e0234 */
[----:B------:R-:W-:Y:S01]  /*1730*/  ISETP.GT.U32.AND P4, PT, R3, R12, PT ;  /* 0x0000000c0300720c */ /* 0x000fe20003f84070 */
[----:B------:R-:W-:-:S04]  /*1740*/  IMAD.HI.U32 R7, R4, R30, RZ ;  /* 0x0000001e04077227 */ /* 0x000fc800078e00ff */
[----:B------:R-:W-:-:S04]  /*1750*/  IMAD.HI.U32 R9, R4, R56, RZ ;  /* 0x0000003804097227 */ /* 0x000fc800078e00ff */
[----:B------:R-:W-:Y:S02]  /*1760*/  IMAD.MOV R7, RZ, RZ, -R7 ;  /* 0x000000ffff077224 */ /* 0x000fe400078e0a07 */
[----:B------:R-:W-:Y:S02]  /*1770*/  IMAD.MOV R9, RZ, RZ, -R9 ;  /* 0x000000ffff097224 */ /* 0x000fe400078e0a09 */
[C---:B------:R-:W-:Y:S02]  /*1780*/  IMAD R30, R3.reuse, R7, R30 ;  /* 0x00000007031e7224 */ /* 0x040fe400078e021e */
[----:B------:R-:W-:Y:S02]  /*1790*/  IMAD R56, R3, R9, R56 ;  /* 0x0000000903387224 */ /* 0x000fe400078e0238 */
[----:B------:R-:W-:-:S04]  /*17a0*/  IMAD.HI.U32 R7, R4, R34, RZ ;  /* 0x0000002204077227 */ /* 0x000fc800078e00ff */
[----:B------:R-:W-:-:S04]  /*17b0*/  IMAD.HI.U32 R9, R4, R62, RZ ;  /* 0x0000003e04097227 */ /* 0x000fc800078e00ff */
[----:B------:R-:W-:Y:S02]  /*17c0*/  IMAD R22, R3, R13, R22 ;  /* 0x0000000d03167224 */ /* 0x000fe400078e0216 */
[----:B------:R-:W-:Y:S02]  /*17d0*/  IMAD.MOV R13, RZ, RZ, -R7 ;  /* 0x000000ffff0d7224 */ /* 0x000fe400078e0a07 */
[----:B------:R-:W-:Y:S02]  /*17e0*/  IMAD.MOV R9, RZ, RZ, -R9 ;  /* 0x000000ffff097224 */ /* 0x000fe400078e0a09 */
[----:B------:R-:W-:-:S04]  /*17f0*/  IMAD.HI.U32 R7, R4, R40, RZ ;  /* 0x0000002804077227 */ /* 0x000fc800078e00ff */
[----:B------:R-:W-:Y:S02]  /*1800*/  IMAD R62, R3, R9, R62 ;  /* 0x00000009033e7224 */ /* 0x000fe400078e023e */
[----:B------:R-:W-:Y:S02]  /*1810*/  IMAD.MOV R7, RZ, RZ, -R7 ;  /* 0x000000ffff077224 */ /* 0x000fe400078e0a07 */
[----:B------:R-:W-:-:S04]  /*1820*/  IMAD.HI.U32 R9, R4, R66, RZ ;  /* 0x0000004204097227 */ /* 0x000fc800078e00ff */
[----:B------:R-:W-:Y:S02]  /*1830*/  IMAD R40, R3, R7, R40 ;  /* 0x0000000703287224 */ /* 0x000fe400078e0228 */
[----:B------:R-:W-:Y:S02]  /*1840*/  IMAD.MOV R9, RZ, RZ, -R9 ;  /* 0x000000ffff097224 */ /* 0x000fe400078e0a09 */
[----:B------:R-:W-:-:S04]  /*1850*/  IMAD.HI.U32 R7, R4, R44, RZ ;  /* 0x0000002c04077227 */ /* 0x000fc800078e00ff */
[C---:B------:R-:W-:Y:S02]  /*1860*/  IMAD R34, R3.reuse, R13, R34 ;  /* 0x0000000d03227224 */ /* 0x040fe400078e0222 */
[----:B------:R-:W-:Y:S02]  /*1870*/  IMAD R66, R3, R9, R66 ;  /* 0x0000000903427224 */ /* 0x000fe400078e0242 */
[----:B------:R-:W-:Y:S02]  /*1880*/  IMAD.MOV R13, RZ, RZ, -R7 ;  /* 0x000000ffff0d7224 */ /* 0x000fe400078e0a07 */
        /* <DEDUP_REMOVED lines=18> */
[C---:B------:R-:W-:Y:S02]  /*19b0*/  IMAD R82, R3.reuse, R9, R82 ;  /* 0x0000000903527224 */ /* 0x040fe400078e0252 */
[----:B------:R-:W-:Y:S02]  /*19c0*/  IMAD R54, R3, R13, R54 ;  /* 0x0000000d03367224 */ /* 0x000fe400078e0236 */
[----:B------:R-:W-:-:S04]  /*19d0*/  IMAD.HI.U32 R9, R4, R86, RZ ;  /* 0x0000005604097227 */ /* 0x000fc800078e00ff */
[----:B------:R-:W-:Y:S02]  /*19e0*/  IMAD.MOV R13, RZ, RZ, -R7 ;  /* 0x000000ffff0d7224 */ /* 0x000fe400078e0a07 */
        /* <DEDUP_REMOVED lines=8> */
[----:B------:R-:W-:Y:S02]  /*1a70*/  IMAD R64, R3, R13, R64 ;  /* 0x0000000d03407224 */ /* 0x000fe400078e0240 */
        /* <DEDUP_REMOVED lines=10> */
[----:B------:R-:W-:Y:S02]  /*1b20*/  IMAD R74, R3, R13, R74 ;  /* 0x0000000d034a7224 */ /* 0x000fe400078e024a */
        /* <DEDUP_REMOVED lines=32> */
[----:B------:R-:W-:Y:S02]  /*1d30*/  IMAD R124, R3, R9, R124 ;  /* 0x00000009037c7224 */ /* 0x000fe400078e027c */
[----:B------:R-:W-:-:S04]  /*1d40*/  IMAD.HI.U32 R9, R4, R134, RZ ;  /* 0x0000008604097227 */ /* 0x000fc800078e00ff */
[----:B------:R-:W-:Y:S02]  /*1d50*/  IMAD R116, R3, R13, R116 ;  /* 0x0000000d03747224 */ /* 0x000fe400078e0274 */
[----:B------:R-:W-:Y:S02]  /*1d60*/  IMAD.MOV R13, RZ, RZ, -R9 ;  /* 0x000000ffff0d7224 */ /* 0x000fe400078e0a09 */
[----:B------:R-:W-:-:S04]  /*1d70*/  IMAD.HI.U32 R8, R4, R11, RZ ;  /* 0x0000000b04087227 */ /* 0x000fc800078e00ff */
[C---:B------:R-:W-:Y:S02]  /*1d80*/  IMAD R134, R3.reuse, R13, R134 ;  /* 0x0000000d03867224 */ /* 0x040fe400078e0286 */
[----:B------:R-:W-:Y:S02]  /*1d90*/  IMAD.MOV R8, RZ, RZ, -R8 ;  /* 0x000000ffff087224 */ /* 0x000fe400078e0a08 */
[----:B------:R-:W-:Y:S01]  /*1da0*/  @!P2 IMAD.IADD R6, R6, 0x1, -R3 ;  /* 0x000000010606a824 */ /* 0x000fe200078e0a03 */
[C---:B------:R-:W-:Y:S01]  /*1db0*/  ISETP.GT.U32.AND P1, PT, R3.reuse, R134, PT ;  /* 0x000000860300720c */ /* 0x040fe20003f24070 */
[C---:B------:R-:W-:Y:S01]  /*1dc0*/  IMAD R8, R3.reuse, R8, R11 ;  /* 0x0000000803087224 */ /* 0x040fe200078e020b */
[----:B------:R-:W-:Y:S01]  /*1dd0*/  ISETP.GT.U32.AND P2, PT, R3, R20, PT ;  /* 0x000000140300720c */ /* 0x000fe20003f44070 */
[----:B------:R-:W-:-:S03]  /*1de0*/  IMAD.HI.U32 R11, R4, R16, RZ ;  /* 0x00000010040b7227 */ /* 0x000fc600078e00ff */
[C---:B------:R-:W-:Y:S01]  /*1df0*/  ISETP.GT.U32.AND P3, PT, R3.reuse, R8, PT ;  /* 0x000000080300720c */ /* 0x040fe20003f64070 */
[----:B------:R-:W-:Y:S02]  /*1e00*/  IMAD.MOV R11, RZ, RZ, -R11 ;  /* 0x000000ffff0b7224 */ /* 0x000fe400078e0a0b */
[--C-:B------:R-:W-:Y:S01]  /*1e10*/  @!P5 IMAD.IADD R10, R10, 0x1, -R3.reuse ;  /* 0x000000010a0ad824 */ /* 0x100fe200078e0a03 */
[C---:B------:R-:W-:Y:S01]  /*1e20*/  ISETP.GT.U32.AND P5, PT, R3.reuse, R24, PT ;  /* 0x000000180300720c */ /* 0x040fe20003fa4070 */
[C---:B------:R-:W-:Y:S02]  /*1e30*/  IMAD R16, R3.reuse, R11, R16 ;  /* 0x0000000b03107224 */ /* 0x040fe400078e0210 */
[----:B------:R-:W-:Y:S01]  /*1e40*/  @!P1 IMAD.IADD R134, R134, 0x1, -R3 ;  /* 0x0000000186869824 */ /* 0x000fe200078e0a03 */
[C---:B------:R-:W-:Y:S01]  /*1e50*/  ISETP.GT.U32.AND P1, PT, R3.reuse, R18, PT ;  /* 0x000000120300720c */ /* 0x040fe20003f24070 */
[----:B------:R-:W-:Y:S01]  /*1e60*/  IMAD.HI.U32 R11, R4, R26, RZ ;  /* 0x0000001a040b7227 */ /* 0x000fe200078e00ff */
[----:B------:R-:W-:-:S03]  /*1e70*/  ISETP.GT.U32.AND P6, PT, R3, R16, PT ;  /* 0x000000100300720c */ /* 0x000fc60003fc4070 */
[----:B------:R-:W-:Y:S01]  /*1e80*/  @!P3 IMAD.IADD R8, R8, 0x1, -R3 ;  /* 0x000000010808b824 */ /* 0x000fe200078e0a03 */
[C---:B------:R-:W-:Y:S01]  /*1e90*/  ISETP.GT.U32.AND P3, PT, R3.reuse, R22, PT ;  /* 0x000000160300720c */ /* 0x040fe20003f64070 */
[----:B------:R-:W-:Y:S02]  /*1ea0*/  IMAD.MOV R11, RZ, RZ, -R11 ;  /* 0x000000ffff0b7224 */ /* 0x000fe400078e0a0b */
[--C-:B------:R-:W-:Y:S02]  /*1eb0*/  @!P4 IMAD.IADD R12, R12, 0x1, -R3.reuse ;  /* 0x000000010c0cc824 */ /* 0x100fe400078e0a03 */
[C---:B------:R-:W-:Y:S02]  /*1ec0*/  IMAD R26, R3.reuse, R11, R26 ;  /* 0x0000000b031a7224 */ /* 0x040fe400078e021a */
[--C-:B------:R-:W-:Y:S01]  /*1ed0*/  @!P1 IMAD.IADD R18, R18, 0x1, -R3.reuse ;  /* 0x0000000112129824 */ /* 0x100fe200078e0a03 */
[C---:B------:R-:W-:Y:S01]  /*1ee0*/  ISETP.GT.U32.AND P1, PT, R3.reuse, R6, PT ;  /* 0x000000060300720c */ /* 0x040fe20003f24070 */
        /* <DEDUP_REMOVED lines=8> */
[----:B------:R-:W-:Y:S01]  /*1f70*/  @!P6 IMAD.IADD R16, R16, 0x1, -R3 ;  /* 0x000000011010e824 */ /* 0x000fe200078e0a03 */
[C---:B------:R-:W-:Y:S01]  /*1f80*/  ISETP.GT.U32.AND P5, PT, R3.reuse, R12, PT ;  /* 0x0000000c0300720c */ /* 0x040fe20003fa4070 */
[----:B------:R-:W-:Y:S01]  /*1f90*/  IMAD.HI.U32 R11, R4, R38, RZ ;  /* 0x00000026040b7227 */ /* 0x000fe200078e00ff */
[----:B------:R-:W-:-:S03]  /*1fa0*/  ISETP.GT.U32.AND P6, PT, R3, R134, PT ;  /* 0x000000860300720c */ /* 0x000fc60003fc4070 */
        /* <DEDUP_REMOVED lines=8> */
[----:B------:R-:W-:Y:S02]  /*2030*/  IMAD.MOV R11, RZ, RZ, -R11 ;  /* 0x000000ffff0b7224 */ /* 0x000fe400078e0a0b */
[--C-:B------:R-:W-:Y:S01]  /*2040*/  @!P3 IMAD.IADD R10, R10, 0x1, -R3.reuse ;  /* 0x000000010a0ab824 */ /* 0x100fe200078e0a03 */
[C---:B------:R-:W-:Y:S01]  /*2050*/  ISETP.GT.U32.AND P3, PT, R3.reuse, R22, PT ;  /* 0x000000160300720c */ /* 0x040fe20003f64070 */
[--C-:B------:R-:W-:Y:S01]  /*2060*/  @!P5 IMAD.IADD R12, R12, 0x1, -R3.reuse ;  /* 0x000000010c0cd824 */ /* 0x100fe200078e0a03 */
[C---:B------:R-:W-:Y:S01]  /*2070*/  ISETP.GT.U32.AND P5, PT, R3.reuse, R24, PT ;  /* 0x000000180300720c */ /* 0x040fe20003fa4070 */
[----:B------:R-:W-:Y:S01]  /*2080*/  @!P1 IMAD.IADD R18, R18, 0x1, -R3 ;  /* 0x0000000112129824 */ /* 0x000fe200078e0a03 */
[C---:B------:R-:W-:Y:S01]  /*2090*/  ISETP.GT.U32.AND P1, PT, R3.reuse, R34, PT ;  /* 0x000000220300720c */ /* 0x040fe20003f24070 */
[----:B------:R-:W-:-:S02]  /*20a0*/  IMAD R38, R3, R11, R38 ;  /* 0x0000000b03267224 */ /* 0x000fc400078e0226 */
[----:B------:R-:W-:-:S04]  /*20b0*/  IMAD.HI.U32 R11, R4, R48, RZ ;  /* 0x00000030040b7227 */ /* 0x000fc800078e00ff */
[----:B------:R-:W-:Y:S02]  /*20c0*/  IMAD.MOV R11, RZ, RZ, -R11 ;  /* 0x000000ffff0b7224 */ /* 0x000fe400078e0a0b */
[--C-:B------:R-:W-:Y:S01]  /*20d0*/  @!P4 IMAD.IADD R14, R14, 0x1, -R3.reuse ;  /* 0x000000010e0ec824 */ /* 0x100fe200078e0a03 */
[C---:B------:R-:W-:Y:S01]  /*20e0*/  ISETP.GT.U32.AND P4, PT, R3.reuse, R26, PT ;  /* 0x0000001a0300720c */ /* 0x040fe20003f84070 */
[--C-:B------:R-:W-:Y:S01]  /*20f0*/  @!P0 IMAD.IADD R16, R16, 0x1, -R3.reuse ;  /* 0x0000000110108824 */ /* 0x100fe200078e0a03 */
[C---:B------:R-:W-:Y:S01]  /*2100*/  ISETP.GT.U32.AND P0, PT, R3.reuse, R32, PT ;  /* 0x000000200300720c */ /* 0x040fe20003f04070 */
        /* <DEDUP_REMOVED lines=36> */
[----:B------:R-:W-:Y:S01]  /*2350*/  ISETP.GT.U32.AND P1, PT, R3, R48, PT ;  /* 0x000000300300720c */ /* 0x000fe20003f24070 */
[----:B------:R-:W-:-:S04]  /*2360*/  IMAD.HI.U32 R11, R4, R58, RZ ;  /* 0x0000003a040b7227 */ /* 0x000fc800078e00ff */
        /* <DEDUP_REMOVED lines=12> */
[--C-:B------:R-:W-:Y:S01]  /*2430*/  @!P4 IMAD.IADD R56, R56, 0x1, -R3.reuse ;  /* 0x000000013838c824 */ /* 0x100fe200078e0a03 */
[C---:B------:R-:W-:Y:S01]  /*2440*/  ISETP.GT.U32.AND P4, PT, R3.reuse, R44, PT ;  /* 0x0000002c0300720c */ /* 0x040fe20003f84070 */
[----:B------:R-:W-:Y:S01]  /*2450*/  @!P1 IMAD.IADD R48, R48, 0x1, -R3 ;  /* 0x0000000130309824 */ /* 0x000fe200078e0a03 */
[----:B------:R-:W-:Y:S01]  /*2460*/  ISETP.GT.U32.AND P1, PT, R3, R62, PT ;  /* 0x0000003e0300720c */ /* 0x000fe20003f24070 */
[----:B------:R-:W-:-:S04]  /*2470*/  IMAD.HI.U32 R11, R4, R68, RZ ;  /* 0x00000044040b7227 */ /* 0x000fc800078e00ff */
[----:B------:R-:W-:Y:S02]  /*2480*/  IMAD.MOV R11, RZ, RZ, -R11 ;  /* 0x000000ffff0b7224 */ /* 0x000fe400078e0a0b */
[--C-:B------:R-:W-:Y:S01]  /*2490*/  @!P6 IMAD.IADD R32, R32, 0x1, -R3.reuse ;  /* 0x000000012020e824 */ /* 0x100fe200078e0a03 */
[C---:B------:R-:W-:Y:S01]  /*24a0*/  ISETP.GT.U32.AND P6, PT, R3.reuse, R56, PT ;  /* 0x000000380300720c */ /* 0x040fe20003fc4070 */
[C---:B------:R-:W-:Y:S02]  /*24b0*/  IMAD R68, R3.reuse, R11, R68 ;  /* 0x0000000b03447224 */ /* 0x040fe400078e0244 */
[--C-:B------:R-:W-:Y:S01]  /*24c0*/  @!P0 IMAD.IADD R46, R46, 0x1, -R3.reuse ;  /* 0x000000012e2e8824 */ /* 0x100fe200078e0a03 */
[C---:B------:R-:W-:Y:S01]  /*24d0*/  ISETP.GT.U32.AND P0, PT, R3.reuse, R60, PT ;  /* 0x0000003c0300720c */ /* 0x040fe20003f04070 */
[----:B------:R-:W-:Y:S01]  /*24e0*/  @!P2 IMAD.IADD R50, R50, 0x1, -R3 ;  /* 0x000000013232a824 */ /* 0x000fe200078e0a03 */
[----:B------:R-:W-:Y:S01]  /*24f0*/  ISETP.GT.U32.AND P2, PT, R3, R64, PT ;  /* 0x000000400300720c */ /* 0x000fe20003f44070 */
[----:B------:R-:W-:-:S04]  /*2500*/  IMAD.HI.U32 R11, R4, R78, RZ ;  /* 0x0000004e040b7227 */ /* 0x000fc800078e00ff */
        /* <DEDUP_REMOVED lines=9> */
[----:B------:R-:W-:Y:S01]  /*25a0*/  @!P6 IMAD.IADD R56, R56, 0x1, -R3 ;  /* 0x000000013838e824 */ /* 0x000fe200078e0a03 */
[C---:B------:R-:W-:Y:S01]  /*25b0*/  ISETP.GT.U32.AND P6, PT, R3.reuse, R70, PT ;  /* 0x000000460300720c */ /* 0x040fe20003fc4070 */
[----:B------:R-:W-:-:S02]  /*25c0*/  IMAD R78, R3, R11, R78 ;  /* 0x0000000b034e7224 */ /* 0x000fc400078e024e */
        /* <DEDUP_REMOVED lines=78> */
[----:B------:R-:W-:-:S04]  /*2ab0*/  IMAD.HI.U32 R11, R4, R120, RZ ;  /* 0x00000078040b7227 */ /* 0x000fc800078e00ff */
[----:B------:R-:W-:Y:S02]  /*2ac0*/  IMAD.MOV R7, RZ, RZ, -R7 ;  /* 0x000000ffff077224 */ /* 0x000fe400078e0a07 */
[--C-:B------:R-:W-:Y:S01]  /*2ad0*/  @!P6 IMAD.IADD R100, R100, 0x1, -R3.reuse ;  /* 0x000000016464e824 */ /* 0x100fe200078e0a03 */
[C---:B------:R-:W-:Y:S01]  /*2ae0*/  ISETP.GT.U32.AND P6, PT, R3.reuse, R88, PT ;  /* 0x000000580300720c */ /* 0x040fe20003fc4070 */
[----:B------:R-:W-:Y:S01]  /*2af0*/  @!P0 IMAD.IADD R102, R102, 0x1, -R3 ;  /* 0x0000000166668824 */ /* 0x000fe200078e0a03 */
[C---:B------:R-:W-:Y:S01]  /*2b00*/  ISETP.GT.U32.AND P0, PT, R3.reuse, R90, PT ;  /* 0x0000005a0300720c */ /* 0x040fe20003f04070 */
[----:B------:R-:W-:Y:S02]  /*2b10*/  IMAD.MOV R11, RZ, RZ, -R11 ;  /* 0x000000ffff0b7224 */ /* 0x000fe400078e0a0b */
[C---:B------:R-:W-:Y:S02]  /*2b20*/  IMAD R122, R3.reuse, R7, R122 ;  /* 0x00000007037a7224 */ /* 0x040fe400078e027a */
[----:B------:R-:W-:Y:S01]  /*2b30*/  @!P2 IMAD.IADD R106, R106, 0x1, -R3 ;  /* 0x000000016a6aa824 */ /* 0x000fe200078e0a03 */
[----:B------:R-:W-:Y:S01]  /*2b40*/  ISETP.GT.U32.AND P2, PT, R3, R94, PT ;  /* 0x0000005e0300720c */ /* 0x000fe20003f44070 */
[----:B------:R-:W-:-:S04]  /*2b50*/  IMAD.HI.U32 R7, R4, R126, RZ ;  /* 0x0000007e04077227 */ /* 0x000fc800078e00ff */
[--C-:B------:R-:W-:Y:S01]  /*2b60*/  @!P3 IMAD.IADD R110, R110, 0x1, -R3.reuse ;  /* 0x000000016e6eb824 */ /* 0x100fe200078e0a03 */
[C---:B------:R-:W-:Y:S01]  /*2b70*/  ISETP.GT.U32.AND P3, PT, R3.reuse, R96, PT ;  /* 0x000000600300720c */ /* 0x040fe20003f64070 */
[--C-:B------:R-:W-:Y:S01]  /*2b80*/  @!P5 IMAD.IADD R86, R86, 0x1, -R3.reuse ;  /* 0x000000015656d824 */ /* 0x100fe200078e0a03 */
[C---:B------:R-:W-:Y:S01]  /*2b90*/  ISETP.GT.U32.AND P5, PT, R3.reuse, R100, PT ;  /* 0x000000640300720c */ /* 0x040fe20003fa4070 */
[C---:B------:R-:W-:Y:S02]  /*2ba0*/  IMAD R120, R3.reuse, R11, R120 ;  /* 0x0000000b03787224 */ /* 0x040fe400078e0278 */
[--C-:B------:R-:W-:Y:S01]  /*2bb0*/  @!P4 IMAD.IADD R84, R84, 0x1, -R3.reuse ;  /* 0x000000015454c824 */ /* 0x100fe200078e0a03 */
[C---:B------:R-:W-:Y:S01]  /*2bc0*/  ISETP.GT.U32.AND P4, PT, R3.reuse, R98, PT ;  /* 0x000000620300720c */ /* 0x040fe20003f84070 */
[----:B------:R-:W-:Y:S01]  /*2bd0*/  @!P1 IMAD.IADD R92, R92, 0x1, -R3 ;  /* 0x000000015c5c9824 */ /* 0x000fe200078e0a03 */
[----:B------:R-:W-:Y:S01]  /*2be0*/  ISETP.GT.U32.AND P1, PT, R3, R104, PT ;  /* 0x000000680300720c */ /* 0x000fe20003f24070 */
[----:B------:R-:W-:-:S02]  /*2bf0*/  IMAD.MOV R11, RZ, RZ, -R7 ;  /* 0x000000ffff0b7224 */ /* 0x000fc400078e0a07 */
[----:B------:R-:W-:-:S04]  /*2c00*/  IMAD.HI.U32 R7, R4, R130, RZ ;  /* 0x0000008204077227 */ /* 0x000fc800078e00ff */
[----:B------:R-:W-:Y:S02]  /*2c10*/  IMAD.MOV R7, RZ, RZ, -R7 ;  /* 0x000000ffff077224 */ /* 0x000fe400078e0a07 */
[----:B------:R-:W-:Y:S01]  /*2c20*/  @!P0 IMAD.IADD R90, R90, 0x1, -R3 ;  /* 0x000000015a5a8824 */ /* 0x000fe200078e0a03 */
[----:B------:R-:W-:Y:S01]  /*2c30*/  ISETP.GT.U32.AND P0, PT, R3, R102, PT ;  /* 0x000000660300720c */ /* 0x000fe20003f04070 */
[----:B------:R-:W-:-:S04]  /*2c40*/  IMAD.HI.U32 R9, R4, R128, RZ ;  /* 0x0000008004097227 */ /* 0x000fc800078e00ff */
[C---:B------:R-:W-:Y:S01]  /*2c50*/  IMAD R130, R3.reuse, R7, R130 ;  /* 0x0000000703827224 */ /* 0x040fe200078e0282 */
[----:B------:R-:W-:Y:S01]  /*2c60*/  IABS R7, R17 ;  /* 0x0000001100077213 */ /* 0x000fe20000000000 */
        /* <DEDUP_REMOVED lines=9> */
[----:B------:R-:W-:Y:S01]  /*2d00*/  @!P1 IMAD.IADD R104, R104, 0x1, -R3 ;  /* 0x0000000168689824 */ /* 0x000fe200078e0a03 */
[----:B------:R-:W-:Y:S01]  /*2d10*/  ISETP.GT.U32.AND P1, PT, R3, R120, PT ;  /* 0x000000780300720c */ /* 0x000fe20003f24070 */
[----:B------:R-:W-:-:S04]  /*2d20*/  IMAD.HI.U32 R9, R4, R132, RZ ;  /* 0x0000008404097227 */ /* 0x000fc800078e00ff */
[----:B------:R-:W-:-:S04]  /*2d30*/  IMAD.HI.U32 R4, R4, R7, RZ ;  /* 0x0000000704047227 */ /* 0x000fc800078e00ff */
[----:B------:R-:W-:Y:S02]  /*2d40*/  IMAD.MOV R4, RZ, RZ, -R4 ;  /* 0x000000ffff047224 */ /* 0x000fe400078e0a04 */
[C---:B------:R-:W-:Y:S02]  /*2d50*/  IMAD R126, R3.reuse, R11, R126 ;  /* 0x0000000b037e7224 */ /* 0x040fe400078e027e */
[--C-:B------:R-:W-:Y:S01]  /*2d60*/  @!P6 IMAD.IADD R88, R88, 0x1, -R3.reuse ;  /* 0x000000015858e824 */ /* 0x100fe200078e0a03 */
[C---:B------:R-:W-:Y:S01]  /*2d70*/  ISETP.GT.U32.AND P6, PT, R3.reuse, R110, PT ;  /* 0x0000006e0300720c */ /* 0x040fe20003fc4070 */
[----:B------:R-:W-:Y:S01]  /*2d80*/  @!P0 IMAD.IADD R102, R102, 0x1, -R3 ;  /* 0x0000000166668824 */ /* 0x000fe200078e0a03 */
[C---:B------:R-:W-:Y:S01]  /*2d90*/  ISETP.GT.U32.AND P0, PT, R3.reuse, R118, PT ;  /* 0x000000760300720c */ /* 0x040fe20003f04070 */
[C---:B------:R-:W-:Y:S02]  /*2da0*/  IMAD R128, R3.reuse, R13, R128 ;  /* 0x0000000d03807224 */ /* 0x040fe400078e0280 */
[----:B------:R-:W-:-:S02]  /*2db0*/  IMAD R4, R3, R4, R7 ;  /* 0x0000000403047224 */ /* 0x000fc400078e0207 */
        /* <DEDUP_REMOVED lines=11> */
[----:B------:R-:W-:Y:S02]  /*2e70*/  IMAD.MOV R5, RZ, RZ, -R5 ;  /* 0x000000ffff057224 */ /* 0x000fe400078e0a05 */
[----:B------:R-:W-:-:S02]  /*2e80*/  IMAD.MOV R9, RZ, RZ, -R9 ;  /* 0x000000ffff097224 */ /* 0x000fc400078e0a09 */
[----:B------:R-:W-:Y:S02]  /*2e90*/  IMAD R162, R0, R5, R162 ;  /* 0x0000000500a27224 */ /* 0x000fe400078e02a2 */
[C---:B------:R-:W-:Y:S02]  /*2ea0*/  IMAD R132, R3.reuse, R9, R132 ;  /* 0x0000000903847224 */ /* 0x040fe400078e0284 */
[--C-:B------:R-:W-:Y:S01]  /*2eb0*/  @!P6 IMAD.IADD R110, R110, 0x1, -R3.reuse ;  /* 0x000000016e6ee824 */ /* 0x100fe200078e0a03 */
[C---:B------:R-:W-:Y:S01]  /*2ec0*/  ISETP.GT.U32.AND P6, PT, R3.reuse, R124, PT ;  /* 0x0000007c0300720c */ /* 0x040fe20003fc4070 */
[--C-:B------:R-:W-:Y:S01]  /*2ed0*/  @!P0 IMAD.IADD R118, R118, 0x1, -R3.reuse ;  /* 0x0000000176768824 */ /* 0x100fe200078e0a03 */
[C---:B------:R-:W-:Y:S01]  /*2ee0*/  ISETP.GT.U32.AND P0, PT, R3.reuse, R132, PT ;  /* 0x000000840300720c */ /* 0x040fe20003f04070 */
[--C-:B------:R-:W-:Y:S01]  /*2ef0*/  @!P2 IMAD.IADD R122, R122, 0x1, -R3.reuse ;  /* 0x000000017a7aa824 */ /* 0x100fe200078e0a03 */
[----:B------:R-:W-:Y:S01]  /*2f00*/  ISETP.GT.U32.AND P2, PT, R0, R162, PT ;  /* 0x000000a20000720c */ /* 0x000fe20003f44070 */
        /* <DEDUP_REMOVED lines=25> */
[----:B------:R-:W-:Y:S01]  /*30a0*/  ISETP.GT.U32.AND P0, PT, R3, R132, PT ;  /* 0x000000840300720c */ /* 0x000fe20003f04070 */
[--C-:B------:R-:W-:Y:S01]  /*30b0*/  @!P2 IMAD.IADD R124, R124, 0x1, -R3.reuse ;  /* 0x000000017c7ca824 */ /* 0x100fe200078e0a03 */
[----:B------:R-:W-:Y:S01]  /*30c0*/  ISETP.GE.AND P2, PT, R173, RZ, PT ;  /* 0x000000ffad00720c */ /* 0x000fe20003f46270 */
[--C-:B------:R-:W-:Y:S01]  /*30d0*/  @!P3 IMAD.IADD R126, R126, 0x1, -R3.reuse ;  /* 0x000000017e7eb824 */ /* 0x100fe200078e0a03 */
[----:B------:R-:W-:Y:S01]  /*30e0*/  ISETP.GE.AND P3, PT, R172, RZ, PT ;  /* 0x000000ffac00720c */ /* 0x000fe20003f66270 */
[--C-:B------:R-:W-:Y:S01]  /*30f0*/  @!P5 IMAD.IADD R130, R130, 0x1, -R3.reuse ;  /* 0x000000018282d824 */ /* 0x100fe200078e0a03 */
[----:B------:R-:W-:Y:S01]  /*3100*/  ISETP.GE.AND P5, PT, R171, RZ, PT ;  /* 0x000000ffab00720c */ /* 0x000fe20003fa6270 */
[--C-:B------:R-:W-:Y:S01]  /*3110*/  @!P4 IMAD.IADD R128, R128, 0x1, -R3.reuse ;  /* 0x000000018080c824 */ /* 0x100fe200078e0a03 */
[----:B------:R-:W-:Y:S01]  /*3120*/  ISETP.GE.AND P4, PT, R170, RZ, PT ;  /* 0x000000ffaa00720c */ /* 0x000fe20003f86270 */
[----:B------:R-:W-:Y:S01]  /*3130*/  @!P1 IMAD.IADD R162, R162, 0x1, -R0 ;  /* 0x00000001a2a29824 */ /* 0x000fe200078e0a00 */
[----:B------:R-:W-:Y:S01]  /*3140*/  ISETP.GE.AND P1, PT, R169, RZ, PT ;  /* 0x000000ffa900720c */ /* 0x000fe20003f26270 */
[--C-:B------:R-:W-:Y:S01]  /*3150*/  @!P6 IMAD.IADD R4, R4, 0x1, -R3.reuse ;  /* 0x000000010404e824 */ /* 0x100fe200078e0a03 */
[----:B------:R-:W-:Y:S01]  /*3160*/  ISETP.GE.AND P6, PT, R15, RZ, PT ;  /* 0x000000ff0f00720c */ /* 0x000fe20003fc6270 */
[----:B------:R-:W-:Y:S01]  /*3170*/  @!P0 IMAD.IADD R132, R132, 0x1, -R3 ;  /* 0x0000000184848824 */ /* 0x000fe200078e0a03 */
[----:B------:R-:W-:Y:S01]  /*3180*/  ISETP.GE.AND P0, PT, R168, RZ, PT ;  /* 0x000000ffa800720c */ /* 0x000fe20003f06270 */
[----:B------:R-:W-:Y:S01]  /*3190*/  @!P2 IMAD.MOV R6, RZ, RZ, -R6 ;  /* 0x000000ffff06a224 */ /* 0x000fe200078e0a06 */
        /* <DEDUP_REMOVED lines=9> */
[----:B------:R-:W-:-:S02]  /*3230*/  @!P6 IMAD.MOV R162, RZ, RZ, -R162 ;  /* 0x000000ffffa2e224 */ /* 0x000fc400078e0aa2 */
        /* <DEDUP_REMOVED lines=11> */
[----:B------:R-:W-:-:S03]  /*32f0*/  ISETP.GE.AND P1, PT, R155, RZ, PT ;  /* 0x000000ff9b00720c */ /* 0x000fc60003f26270 */
        /* <DEDUP_REMOVED lines=95> */
[----:B------:R-:W-:-:S02]  /*38f0*/  ISETP.NE.AND P1, PT, R109, RZ, PT ;  /* 0x000000ff6d00720c */ /* 0x000fc40003f25270 */
[----:B------:R-:W-:Y:S01]  /*3900*/  LOP3.LUT R109, RZ, R109, RZ, 0x33, !PT ;  /* 0x0000006dff6d7212 */ /* 0x000fe200078e33ff */
[----:B------:R-:W-:Y:S01]  /*3910*/  @!P0 IMAD.MOV R128, RZ, RZ, -R128 ;  /* 0x000000ffff808224 */ /* 0x000fe200078e0a80 */
[----:B------:R-:W-:Y:S01]  /*3920*/  ISETP.NE.AND P0, PT, R108, RZ, PT ;  /* 0x000000ff6c00720c */ /* 0x000fe20003f05270 */
[----:B------:R-:W-:Y:S01]  /*3930*/  @!P2 IMAD.MOV R130, RZ, RZ, -R130 ;  /* 0x000000ffff82a224 */ /* 0x000fe200078e0a82 */
[C---:B------:R-:W-:Y:S01]  /*3940*/  SEL R8, R109.reuse, R8, !P1 ;  /* 0x000000086d087207 */ /* 0x040fe20004800000 */
[----:B------:R-:W-:Y:S01]  /*3950*/  @!P3 IMAD.MOV R132, RZ, RZ, -R132 ;  /* 0x000000ffff84b224 */ /* 0x000fe200078e0a84 */
[C---:B------:R-:W-:Y:S01]  /*3960*/  SEL R12, R109.reuse, R12, !P1 ;  /* 0x0000000c6d0c7207 */ /* 0x040fe20004800000 */
[----:B------:R-:W-:Y:S01]  /*3970*/  @!P5 IMAD.MOV R4, RZ, RZ, -R4 ;  /* 0x000000ffff04d224 */ /* 0x000fe200078e0a04 */
[C---:B------:R-:W-:Y:S01]  /*3980*/  SEL R22, R109.reuse, R22, !P1 ;  /* 0x000000166d167207 */ /* 0x040fe20004800000 */
[----:B0-----:R-:W-:Y:S01]  /*3990*/  IMAD R8, R8, UR5, RZ ;  /* 0x0000000508087c24 */ /* 0x001fe2000f8e02ff */
[C---:B------:R-:W-:Y:S01]  /*39a0*/  SEL R10, R109.reuse, R10, !P1 ;  /* 0x0000000a6d0a7207 */ /* 0x040fe20004800000 */
[----:B------:R-:W-:Y:S01]  /*39b0*/  @!P4 IMAD.MOV R134, RZ, RZ, -R134 ;  /* 0x000000ffff86c224 */ /* 0x000fe200078e0a86 */
[C---:B------:R-:W-:Y:S01]  /*39c0*/  SEL R16, R109.reuse, R16, !P1 ;  /* 0x000000106d107207 */ /* 0x040fe20004800000 */
[----:B------:R-:W-:Y:S01]  /*39d0*/  IMAD R12, R12, UR5, RZ ;  /* 0x000000050c0c7c24 */ /* 0x000fe2000f8e02ff */
        /* <DEDUP_REMOVED lines=8> */
[----:B------:R-:W-:Y:S01]  /*3a60*/  SHF.R.S32.HI R11, RZ, 0x1f, R8 ;  /* 0x0000001fff0b7819 */ /* 0x000fe20000011408 */
[----:B------:R-:W-:Y:S01]  /*3a70*/  IMAD R26, R26, UR5, RZ ;  /* 0x000000051a1a7c24 */ /* 0x000fe2000f8e02ff */
[----:B---3--:R-:W-:Y:S01]  /*3a80*/  IADD3 R3, P6, PT, R8, UR14, RZ ;  /* 0x0000000e08037c10 */ /* 0x008fe2000ffde0ff */
[----:B------:R-:W-:Y:S01]  /*3a90*/  IMAD R14, R14, UR5, RZ ;  /* 0x000000050e0e7c24 */ /* 0x000fe2000f8e02ff */
[C---:B------:R-:W-:Y:S01]  /*3aa0*/  SEL R24, R109.reuse, R24, !P1 ;  /* 0x000000186d187207 */ /* 0x040fe20004800000 */
[----:B------:R-:W-:Y:S01]  /*3ab0*/  IMAD R51, R38, UR5, RZ ;  /* 0x0000000526337c24 */ /* 0x000fe2000f8e02ff */
[----:B------:R-:W-:-:S02]  /*3ac0*/  SEL R18, R109, R18, !P1 ;  /* 0x000000126d127207 */ /* 0x000fc40004800000 */
        /* <DEDUP_REMOVED lines=61> */
[----:B------:R-:W-:Y:S01]  /*3ea0*/  SEL R212, R109, R92, !P1 ;  /* 0x0000005c6dd47207 */ /* 0x000fe20004800000 */
[----:B------:R-:W-:Y:S01]  /*3eb0*/  IMAD R205, R205, UR5, RZ ;  /* 0x00000005cdcd7c24 */ /* 0x000fe2000f8e02ff */
[----:B------:R-:W-:Y:S01]  /*3ec0*/  SEL R217, R109, R94, !P1 ;  /* 0x0000005e6dd97207 */ /* 0x000fe20004800000 */
        /* <DEDUP_REMOVED lines=21> */
[----:B------:R-:W-:-:S02]  /*4020*/  SEL R118, R109, R118, !P1 ;  /* 0x000000766d767207 */ /* 0x000fc40004800000 */
[----:B------:R-:W-:Y:S02]  /*4030*/  CS2R R104, SRZ ;  /* 0x0000000000687805 */ /* 0x000fe4000001ff00 */
        /* <DEDUP_REMOVED lines=18> */
[----:B------:R-:W-:Y:S01]  /*4160*/  SHF.R.S32.HI R15, RZ, 0x1f, R12 ;  /* 0x0000001fff0f7819 */ /* 0x000fe2000001140c */
[----:B------:R-:W-:Y:S01]  /*4170*/  IMAD R33, R33, UR5, RZ ;  /* 0x0000000521217c24 */ /* 0x000fe2000f8e02ff */
[----:B------:R-:W-:Y:S01]  /*4180*/  IADD3 R5, P3, PT, R12, UR14, RZ ;  /* 0x0000000e0c057c10 */ /* 0x000fe2000ff7e0ff */
[----:B------:R-:W-:Y:S01]  /*4190*/  IMAD R34, R109, UR5, RZ ;  /* 0x000000056d227c24 */ /* 0x000fe2000f8e02ff */
[----:B------:R-:W-:-:S02]  /*41a0*/  IADD3.X R11, PT, PT, R11, UR15, RZ, P6, !PT ;  /* 0x0000000f0b0b7c10 */ /* 0x000fc4000b7fe4ff */
[----:B------:R-:W-:Y:S02]  /*41b0*/  CS2R R106, SRZ ;  /* 0x00000000006a7805 */ /* 0x000fe4000001ff00 */
[----:B------:R-:W-:Y:S02]  /*41c0*/  SHF.R.S32.HI R25, RZ, 0x1f, R22 ;  /* 0x0000001fff197819 */ /* 0x000fe40000011416 */
[----:B------:R-:W-:Y:S02]  /*41d0*/  CS2R R100, SRZ ;  /* 0x0000000000647805 */ /* 0x000fe4000001ff00 */
[----:B------:R-:W-:Y:S02]  /*41e0*/  IADD3 R12, P6, PT, R22, UR14, RZ ;  /* 0x0000000e160c7c10 */ /* 0x000fe4000ffde0ff */
[----:B------:R-:W-:Y:S02]  /*41f0*/  CS2R R102, SRZ ;  /* 0x0000000000667805 */ /* 0x000fe4000001ff00 */
[----:B------:R-:W-:-:S02]  /*4200*/  SHF.R.S32.HI R13, RZ, 0x1f, R10 ;  /* 0x0000001fff0d7819 */ /* 0x000fc4000001140a */
[----:B------:R-:W-:Y:S02]  /*4210*/  CS2R R96, SRZ ;  /* 0x0000000000607805 */ /* 0x000fe4000001ff00 */
[----:B------:R-:W-:Y:S02]  /*4220*/  IADD3 R4, P5, PT, R10, UR14, RZ ;  /* 0x0000000e0a047c10 */ /* 0x000fe4000ffbe0ff */
[----:B------:R-:W-:Y:S02]  /*4230*/  CS2R R98, SRZ ;  /* 0x0000000000627805 */ /* 0x000fe4000001ff00 */
[----:B------:R-:W-:Y:S02]  /*4240*/  SHF.R.S32.HI R19, RZ, 0x1f, R16 ;  /* 0x0000001fff137819 */ /* 0x000fe40000011410 */
[----:B------:R-:W-:Y:S02]  /*4250*/  CS2R R92, SRZ ;  /* 0x00000000005c7805 */ /* 0x000fe4000001ff00 */
[----:B------:R-:W-:-:S02]  /*4260*/  IADD3 R7, P1, PT, R16, UR14, RZ ;  /* 0x0000000e10077c10 */ /* 0x000fc4000ff3e0ff */
[----:B------:R-:W-:Y:S02]  /*4270*/  CS2R R94, SRZ ;  /* 0x00000000005e7805 */ /* 0x000fe4000001ff00 */
[----:B------:R-:W-:Y:S02]  /*4280*/  IADD3.X R15, PT, PT, R15, UR15, RZ, P3, !PT ;  /* 0x0000000f0f0f7c10 */ /* 0x000fe40009ffe4ff */
[----:B------:R-:W-:Y:S02]  /*4290*/  CS2R R88, SRZ ;  /* 0x0000000000587805 */ /* 0x000fe4000001ff00 */
[----:B------:R-:W-:Y:S01]  /*42a0*/  @!P0 LOP3.LUT R162, RZ, R108, RZ, 0x33, !PT ;  /* 0x0000006cffa28212 */ /* 0x000fe200078e33ff */
[----:B------:R-:W-:Y:S01]  /*42b0*/  IMAD R108, R40, UR5, RZ ;  /* 0x00000005286c7c24 */ /* 0x000fe2000f8e02ff */
[----:B------:R-:W-:Y:S01]  /*42c0*/  SHF.R.S32.HI R9, RZ, 0x1f, R6 ;  /* 0x0000001fff097819 */ /* 0x000fe20000011406 */
[----:B------:R-:W-:Y:S01]  /*42d0*/  IMAD R40, R114, UR5, RZ ;  /* 0x0000000572287c24 */ /* 0x000fe2000f8e02ff */
[----:B------:R-:W-:Y:S01]  /*42e0*/  IADD3 R0, P4, PT, R6, UR14, RZ ;  /* 0x0000000e06007c10 */ /* 0x000fe2000ff9e0ff */
[----:B----4-:R-:W-:Y:S01]  /*42f0*/  IMAD R162, R162, UR7, RZ ;  /* 0x00000007a2a27c24 */ /* 0x010fe2000f8e02ff */
[----:B------:R-:W-:Y:S01]  /*4300*/  SHF.R.S32.HI R109, RZ, 0x1f, R26 ;  /* 0x0000001fff6d7819 */ /* 0x000fe2000001141a */
[----:B------:R-:W-:Y:S01]  /*4310*/  USHF.R.S32.HI UR5, URZ, 0x1f, UR4 ;  /* 0x0000001fff057899 */ /* 0x000fe20008011404 */
[----:B------:R-:W-:-:S02]  /*4320*/  IADD3 R16, P3, PT, R26, UR14, RZ ;  /* 0x0000000e1a107c10 */ /* 0x000fc4000ff7e0ff */
[----:B------:R-:W-:Y:S02]  /*4330*/  CS2R R90, SRZ ;  /* 0x00000000005a7805 */ /* 0x000fe4000001ff00 */
[----:B------:R-:W-:Y:S01]  /*4340*/  IADD3.X R25, PT, PT, R25, UR15, RZ, P6, !PT ;  /* 0x0000000f19197c10 */ /* 0x000fe2000b7fe4ff */
[----:B------:R-:W-:Y:S01]  /*4350*/  ULEA.HI UR5, UR5, UR4, URZ, 0x5 ;  /* 0x0000000405057291 */ /* 0x000fe2000f8f28ff */
[----:B------:R-:W-:Y:S02]  /*4360*/  SHF.R.S32.HI R17, RZ, 0x1f, R14 ;  /* 0x0000001fff117819 */ /* 0x000fe4000001140e */
[----:B------:R-:W-:Y:S02]  /*4370*/  CS2R R84, SRZ ;  /* 0x0000000000547805 */ /* 0x000fe4000001ff00 */
[----:B------:R-:W-:Y:S02]  /*4380*/  IADD3 R6, P2, PT, R14, UR14, RZ ;  /* 0x0000000e0e067c10 */ /* 0x000fe4000ff5e0ff */
[----:B------:R-:W-:-:S02]  /*4390*/  CS2R R86, SRZ ;  /* 0x0000000000567805 */ /* 0x000fc4000001ff00 */
[----:B------:R-:W-:Y:S02]  /*43a0*/  IADD3.X R13, PT, PT, R13, UR15, RZ, P5, !PT ;  /* 0x0000000f0d0d7c10 */ /* 0x000fe4000affe4ff */
[----:B------:R-:W-:Y:S02]  /*43b0*/  CS2R R80, SRZ ;  /* 0x0000000000507805 */ /* 0x000fe4000001ff00 */
[----:B------:R-:W-:Y:S02]  /*43c0*/  SHF.R.S32.HI R123, RZ, 0x1f, R51 ;  /* 0x0000001fff7b7819 */ /* 0x000fe40000011433 */
[----:B------:R-:W-:Y:S02]  /*43d0*/  CS2R R82, SRZ ;  /* 0x0000000000527805 */ /* 0x000fe4000001ff00 */
[----:B------:R-:W-:Y:S02]  /*43e0*/  IADD3 R26, P6, PT, R51, UR14, RZ ;  /* 0x0000000e331a7c10 */ /* 0x000fe4000ffde0ff */
[----:B------:R-:W-:-:S02]  /*43f0*/  CS2R R76, SRZ ;  /* 0x00000000004c7805 */ /* 0x000fc4000001ff00 */
[----:B------:R-:W-:Y:S02]  /*4400*/  SHF.R.S32.HI R27, RZ, 0x1f, R24 ;  /* 0x0000001fff1b7819 */ /* 0x000fe40000011418 */
[----:B------:R-:W-:Y:S02]  /*4410*/  CS2R R78, SRZ ;  /* 0x00000000004e7805 */ /* 0x000fe4000001ff00 */
[----:B------:R-:W-:Y:S02]  /*4420*/  IADD3 R14, P5, PT, R24, UR14, RZ ;  /* 0x0000000e180e7c10 */ /* 0x000fe4000ffbe0ff */
[----:B------:R-:W-:Y:S02]  /*4430*/  CS2R R72, SRZ ;  /* 0x0000000000487805 */ /* 0x000fe4000001ff00 */
[----:B------:R-:W-:Y:S02]  /*4440*/  IADD3.X R123, PT, PT, R123, UR15, RZ, P6, !PT ;  /* 0x0000000f7b7b7c10 */ /* 0x000fe4000b7fe4ff */
[----:B------:R-:W-:-:S02]  /*4450*/  CS2R R74, SRZ ;  /* 0x00000000004a7805 */ /* 0x000fc4000001ff00 */
[----:B------:R-:W-:Y:S02]  /*4460*/  SHF.R.S32.HI R125, RZ, 0x1f, R108 ;  /* 0x0000001fff7d7819 */ /* 0x000fe4000001146c */
[----:B------:R-:W-:Y:S02]  /*4470*/  CS2R R70, SRZ ;  /* 0x0000000000467805 */ /* 0x000fe4000001ff00 */
[----:B------:R-:W-:Y:S01]  /*4480*/  IADD3.X R27, PT, PT, R27, UR15, RZ, P5, !PT ;  /* 0x0000000f1b1b7c10 */ /* 0x000fe2000affe4ff */
[----:B------:R-:W-:Y:S01]  /*4490*/  USHF.L.U32 UR4, UR6, 0x5, URZ ;  /* 0x0000000506047899 */ /* 0x000fe200080006ff */
[----:B------:R-:W-:Y:S01]  /*44a0*/  SHF.R.S32.HI R137, RZ, 0x1f, R52 ;  /* 0x0000001fff897819 */ /* 0x000fe20000011434 */
[----:B------:R-:W-:Y:S01]  /*44b0*/  USHF.R.S32.HI UR5, URZ, 0x5, UR5 ;  /* 0x00000005ff057899 */ /* 0x000fe20008011405 */
[----:B------:R-:W-:Y:S02]  /*44c0*/  IADD3 R124, P6, PT, R52, UR14, RZ ;  /* 0x0000000e347c7c10 */ /* 0x000fe4000ffde0ff */
[----:B------:R-:W-:-:S02]  /*44d0*/  IADD3 R108, P5, PT, R108, UR14, RZ ;  /* 0x0000000e6c6c7c10 */ /* 0x000fc4000ffbe0ff */
[----:B------:R-:W-:Y:S02]  /*44e0*/  IADD3.X R137, PT, PT, R137, UR15, RZ, P6, !PT ;  /* 0x0000000f89897c10 */ /* 0x000fe4000b7fe4ff */
[----:B------:R-:W-:Y:S02]  /*44f0*/  IADD3.X R125, PT, PT, R125, UR15, RZ, P5, !PT ;  /* 0x0000000f7d7d7c10 */ /* 0x000fe4000affe4ff */
[----:B------:R-:W-:Y:S02]  /*4500*/  SHF.R.S32.HI R160, RZ, 0x1f, R66 ;  /* 0x0000001fffa07819 */ /* 0x000fe40000011442 */
[----:B------:R-:W-:Y:S02]  /*4510*/  IADD3 R164, P6, PT, R66, UR14, RZ ;  /* 0x0000000e42a47c10 */ /* 0x000fe4000ffde0ff */
[----:B------:R-:W-:Y:S02]  /*4520*/  CS2R R66, SRZ ;  /* 0x0000000000427805 */ /* 0x000fe4000001ff00 */
[----:B------:R-:W-:-:S02]  /*4530*/  IADD3.X R109, PT, PT, R109, UR15, RZ, P3, !PT ;  /* 0x0000000f6d6d7c10 */ /* 0x000fc40009ffe4ff */
[----:B------:R-:W-:Y:S02]  /*4540*/  SHF.R.S32.HI R138, RZ, 0x1f, R54 ;  /* 0x0000001fff8a7819 */ /* 0x000fe40000011436 */
[----:B------:R-:W-:Y:S02]  /*4550*/  IADD3 R126, P5, PT, R54, UR14, RZ ;  /* 0x0000000e367e7c10 */ /* 0x000fe4000ffbe0ff */
[----:B------:R-:W-:Y:S02]  /*4560*/  CS2R R54, SRZ ;  /* 0x0000000000367805 */ /* 0x000fe4000001ff00 */
[----:B------:R-:W-:Y:S02]  /*4570*/  SHF.R.S32.HI R21, RZ, 0x1f, R18 ;  /* 0x0000001fff157819 */ /* 0x000fe40000011412 */
[----:B------:R-:W-:Y:S02]  /*4580*/  IADD3 R8, P0, PT, R18, UR14, RZ ;  /* 0x0000000e12087c10 */ /* 0x000fe4000ff1e0ff */
[----:B------:R-:W-:-:S02]  /*4590*/  IADD3.X R17, PT, PT, R17, UR15, RZ, P2, !PT ;  /* 0x0000000f11117c10 */ /* 0x000fc400097fe4ff */
[----:B------:R-:W-:Y:S02]  /*45a0*/  SHF.R.S32.HI R127, RZ, 0x1f, R53 ;  /* 0x0000001fff7f7819 */ /* 0x000fe40000011435 */
[----:B------:R-:W-:Y:S02]  /*45b0*/  IADD3 R110, P3, PT, R53, UR14, RZ ;  /* 0x0000000e356e7c10 */ /* 0x000fe4000ff7e0ff */
[----:B------:R-:W-:Y:S02]  /*45c0*/  CS2R R52, SRZ ;  /* 0x0000000000347805 */ /* 0x000fe4000001ff00 */
[----:B------:R-:W-:Y:S02]  /*45d0*/  SHF.R.S32.HI R111, RZ, 0x1f, R43 ;  /* 0x0000001fff6f7819 */ /* 0x000fe4000001142b */
[----:B------:R-:W-:Y:S02]  /*45e0*/  IADD3 R18, P2, PT, R43, UR14, RZ ;  /* 0x0000000e2b127c10 */ /* 0x000fe4000ff5e0ff */
[----:B------:R-:W-:-:S02]  /*45f0*/  SHF.R.S32.HI R177, RZ, 0x1f, R178 ;  /* 0x0000001fffb17819 */ /* 0x000fc400000114b2 */
[----:B------:R-:W-:Y:S02]  /*4600*/  IADD3.X R160, PT, PT, R160, UR15, RZ, P6, !PT ;  /* 0x0000000fa0a07c10 */ /* 0x000fe4000b7fe4ff */
[----:B------:R-:W-:Y:S02]  /*4610*/  IADD3.X R138, PT, PT, R138, UR15, RZ, P5, !PT ;  /* 0x0000000f8a8a7c10 */ /* 0x000fe4000affe4ff */
[----:B------:R-:W-:Y:S02]  /*4620*/  IADD3 R178, P6, PT, R178, UR14, RZ ;  /* 0x0000000eb2b27c10 */ /* 0x000fe4000ffde0ff */
[----:B------:R-:W-:Y:S02]  /*4630*/  IADD3.X R127, PT, PT, R127, UR15, RZ, P3, !PT ;  /* 0x0000000f7f7f7c10 */ /* 0x000fe40009ffe4ff */
[----:B------:R-:W-:Y:S02]  /*4640*/  SHF.R.S32.HI R165, RZ, 0x1f, R68 ;  /* 0x0000001fffa57819 */ /* 0x000fe40000011444 */
[----:B------:R-:W-:-:S02]  /*4650*/  IADD3 R166, P5, PT, R68, UR14, RZ ;  /* 0x0000000e44a67c10 */ /* 0x000fc4000ffbe0ff */
[----:B------:R-:W-:Y:S02]  /*4660*/  CS2R R68, SRZ ;  /* 0x0000000000447805 */ /* 0x000fe4000001ff00 */
[----:B------:R-:W-:Y:S02]  /*4670*/  IADD3.X R9, PT, PT, R9, UR15, RZ, P4, !PT ;  /* 0x0000000f09097c10 */ /* 0x000fe4000a7fe4ff */
[----:B------:R-:W-:Y:S02]  /*4680*/  IADD3.X R111, PT, PT, R111, UR15, RZ, P2, !PT ;  /* 0x0000000f6f6f7c10 */ /* 0x000fe400097fe4ff */
[----:B------:R-:W-:Y:S02]  /*4690*/  SHF.R.S32.HI R139, RZ, 0x1f, R56 ;  /* 0x0000001fff8b7819 */ /* 0x000fe40000011438 */
[----:B------:R-:W-:Y:S02]  /*46a0*/  IADD3 R128, P3, PT, R56, UR14, RZ ;  /* 0x0000000e38807c10 */ /* 0x000fe4000ff7e0ff */
[----:B------:R-:W-:-:S02]  /*46b0*/  CS2R R56, SRZ ;  /* 0x0000000000387805 */ /* 0x000fc4000001ff00 */
[----:B------:R-:W-:Y:S02]  /*46c0*/  SHF.R.S32.HI R23, RZ, 0x1f, R20 ;  /* 0x0000001fff177819 */ /* 0x000fe40000011414 */
[----:B------:R-:W-:Y:S02]  /*46d0*/  IADD3 R10, P4, PT, R20, UR14, RZ ;  /* 0x0000000e140a7c10 */ /* 0x000fe4000ff9e0ff */
[----:B------:R-:W-:Y:S02]  /*46e0*/  IADD3.X R19, PT, PT, R19, UR15, RZ, P1, !PT ;  /* 0x0000000f13137c10 */ /* 0x000fe40008ffe4ff */
[----:B------:R-:W-:Y:S02]  /*46f0*/  SHF.R.S32.HI R129, RZ, 0x1f, R44 ;  /* 0x0000001fff817819 */ /* 0x000fe4000001142c */
[----:B------:R-:W-:Y:S02]  /*4700*/  IADD3 R112, P2, PT, R44, UR14, RZ ;  /* 0x0000000e2c707c10 */ /* 0x000fe4000ff5e0ff */
[----:B------:R-:W-:-:S02]  /*4710*/  SHF.R.S32.HI R113, RZ, 0x1f, R45 ;  /* 0x0000001fff717819 */ /* 0x000fc4000001142d */
[----:B------:R-:W-:Y:S02]  /*4720*/  IADD3 R20, P1, PT, R45, UR14, RZ ;  /* 0x0000000e2d147c10 */ /* 0x000fe4000ff3e0ff */
[----:B------:R-:W-:Y:S02]  /*4730*/  CS2R R44, SRZ ;  /* 0x00000000002c7805 */ /* 0x000fe4000001ff00 */
[----:B------:R-:W-:Y:S02]  /*4740*/  SHF.R.S32.HI R213, RZ, 0x1f, R217 ;  /* 0x0000001fffd57819 */ /* 0x000fe400000114d9 */
[----:B------:R-:W-:Y:S02]  /*4750*/  IADD3.X R177, PT, PT, R177, UR15, RZ, P6, !PT ;  /* 0x0000000fb1b17c10 */ /* 0x000fe4000b7fe4ff */
[----:B------:R-:W-:Y:S02]  /*4760*/  SHF.R.S32.HI R179, RZ, 0x1f, R180 ;  /* 0x0000001fffb37819 */ /* 0x000fe400000114b4 */
[----:B------:R-:W-:-:S02]  /*4770*/  IADD3.X R165, PT, PT, R165, UR15, RZ, P5, !PT ;  /* 0x0000000fa5a57c10 */ /* 0x000fc4000affe4ff */
[----:B------:R-:W-:Y:S02]  /*4780*/  IADD3 R217, P6, PT, R217, UR14, RZ ;  /* 0x0000000ed9d97c10 */ /* 0x000fe4000ffde0ff */
[----:B------:R-:W-:Y:S02]  /*4790*/  SHF.R.S32.HI R167, RZ, 0x1f, R168 ;  /* 0x0000001fffa77819 */ /* 0x000fe400000114a8 */
[----:B------:R-:W-:Y:S02]  /*47a0*/  IADD3.X R139, PT, PT, R139, UR15, RZ, P3, !PT ;  /* 0x0000000f8b8b7c10 */ /* 0x000fe40009ffe4ff */
[----:B------:R-:W-:Y:S02]  /*47b0*/  IADD3 R180, P5, PT, R180, UR14, RZ ;  /* 0x0000000eb4b47c10 */ /* 0x000fe4000ffbe0ff */
[----:B------:R-:W-:Y:S02]  /*47c0*/  IADD3.X R129, PT, PT, R129, UR15, RZ, P2, !PT ;  /* 0x0000000f81817c10 */ /* 0x000fe400097fe4ff */
[----:B------:R-:W-:-:S02]  /*47d0*/  IADD3 R168, P3, PT, R168, UR14, RZ ;  /* 0x0000000ea8a87c10 */ /* 0x000fc4000ff7e0ff */
[----:B------:R-:W-:Y:S02]  /*47e0*/  IADD3.X R113, PT, PT, R113, UR15, RZ, P1, !PT ;  /* 0x0000000f71717c10 */ /* 0x000fe40008ffe4ff */
[----:B------:R-:W-:Y:S02]  /*47f0*/  SHF.R.S32.HI R140, RZ, 0x1f, R58 ;  /* 0x0000001fff8c7819 */ /* 0x000fe4000001143a */
[----:B------:R-:W-:Y:S02]  /*4800*/  IADD3 R130, P2, PT, R58, UR14, RZ ;  /* 0x0000000e3a827c10 */ /* 0x000fe4000ff5e0ff */
[----:B------:R-:W-:Y:S02]  /*4810*/  CS2R R58, SRZ ;  /* 0x00000000003a7805 */ /* 0x000fe4000001ff00 */
[----:B------:R-:W-:Y:S02]  /*4820*/  IADD3.X R21, PT, PT, R21, UR15, RZ, P0, !PT ;  /* 0x0000000f15157c10 */ /* 0x000fe400087fe4ff */
[----:B------:R-:W-:-:S02]  /*4830*/  SHF.R.S32.HI R131, RZ, 0x1f, R46 ;  /* 0x0000001fff837819 */ /* 0x000fc4000001142e */
[----:B------:R-:W-:Y:S02]  /*4840*/  IADD3 R114, P1, PT, R46, UR14, RZ ;  /* 0x0000000e2e727c10 */ /* 0x000fe4000ff3e0ff */
[----:B------:R-:W-:Y:S02]  /*4850*/  IADD3.X R213, PT, PT, R213, UR15, RZ, P6, !PT ;  /* 0x0000000fd5d57c10 */ /* 0x000fe4000b7fe4ff */
[----:B------:R-:W-:Y:S02]  /*4860*/  SHF.R.S32.HI R115, RZ, 0x1f, R47 ;  /* 0x0000001fff737819 */ /* 0x000fe4000001142f */
[----:B------:R-:W-:Y:S02]  /*4870*/  IADD3 R22, P0, PT, R47, UR14, RZ ;  /* 0x0000000e2f167c10 */ /* 0x000fe4000ff1e0ff */
[----:B------:R-:W-:Y:S02]  /*4880*/  CS2R R46, SRZ ;  /* 0x00000000002e7805 */ /* 0x000fe4000001ff00 */
[----:B------:R-:W-:-:S02]  /*4890*/  SHF.R.S32.HI R218, RZ, 0x1f, R219 ;  /* 0x0000001fffda7819 */ /* 0x000fc400000114db */
[----:B------:R-:W-:Y:S02]  /*48a0*/  IADD3.X R179, PT, PT, R179, UR15, RZ, P5, !PT ;  /* 0x0000000fb3b37c10 */ /* 0x000fe4000affe4ff */
[----:B------:R-:W-:Y:S02]  /*48b0*/  IADD3 R43, P6, PT, R42, UR14, RZ ;  /* 0x0000000e2a2b7c10 */ /* 0x000fe4000ffde0ff */
[----:B------:R-:W-:Y:S02]  /*48c0*/  SHF.R.S32.HI R181, RZ, 0x1f, R182 ;  /* 0x0000001fffb57819 */ /* 0x000fe400000114b6 */
[----:B------:R-:W-:Y:S01]  /*48d0*/  IADD3.X R167, PT, PT, R167, UR15, RZ, P3, !PT ;  /* 0x0000000fa7a77c10 */ /* 0x000fe20009ffe4ff */
[----:B------:R0:W-:Y:S01]  /*48e0*/  STL [R1], R43 ;  /* 0x0000002b01007387 */ /* 0x0001e20000100800 */
[----:B------:R-:W-:Y:S02]  /*48f0*/  IADD3 R219, P5, PT, R219, UR14, RZ ;  /* 0x0000000edbdb7c10 */ /* 0x000fe4000ffbe0ff */
[----:B------:R-:W-:-:S02]  /*4900*/  SHF.R.S32.HI R169, RZ, 0x1f, R170 ;  /* 0x0000001fffa97819 */ /* 0x000fc400000114aa */
[----:B------:R-:W-:Y:S02]  /*4910*/  IADD3.X R140, PT, PT, R140, UR15, RZ, P2, !PT ;  /* 0x0000000f8c8c7c10 */ /* 0x000fe400097fe4ff */
[----:B------:R-:W-:Y:S02]  /*4920*/  IADD3 R182, P3, PT, R182, UR14, RZ ;  /* 0x0000000eb6b67c10 */ /* 0x000fe4000ff7e0ff */
[----:B------:R-:W-:Y:S02]  /*4930*/  IADD3.X R131, PT, PT, R131, UR15, RZ, P1, !PT ;  /* 0x0000000f83837c10 */ /* 0x000fe40008ffe4ff */
[----:B------:R-:W-:Y:S02]  /*4940*/  IADD3 R170, P2, PT, R170, UR14, RZ ;  /* 0x0000000eaaaa7c10 */ /* 0x000fe4000ff5e0ff */
[----:B------:R-:W-:Y:S02]  /*4950*/  IADD3.X R115, PT, PT, R115, UR15, RZ, P0, !PT ;  /* 0x0000000f73737c10 */ /* 0x000fe400087fe4ff */
[----:B------:R-:W-:-:S02]  /*4960*/  SHF.R.S32.HI R141, RZ, 0x1f, R60 ;  /* 0x0000001fff8d7819 */ /* 0x000fc4000001143c */
[----:B------:R-:W-:Y:S02]  /*4970*/  IADD3 R132, P1, PT, R60, UR14, RZ ;  /* 0x0000000e3c847c10 */ /* 0x000fe4000ff3e0ff */
[----:B------:R-:W-:Y:S02]  /*4980*/  CS2R R60, SRZ ;  /* 0x00000000003c7805 */ /* 0x000fe4000001ff00 */
[----:B------:R-:W-:Y:S02]  /*4990*/  IADD3.X R23, PT, PT, R23, UR15, RZ, P4, !PT ;  /* 0x0000000f17177c10 */ /* 0x000fe4000a7fe4ff */
[----:B------:R-:W-:Y:S02]  /*49a0*/  SHF.R.S32.HI R133, RZ, 0x1f, R48 ;  /* 0x0000001fff857819 */ /* 0x000fe40000011430 */
[----:B------:R-:W-:Y:S02]  /*49b0*/  IADD3 R120, P0, PT, R48, UR14, RZ ;  /* 0x0000000e30787c10 */ /* 0x000fe4000ff1e0ff */
[----:B------:R-:W-:-:S02]  /*49c0*/  IADD3.X R218, PT, PT, R218, UR15, RZ, P5, !PT ;  /* 0x0000000fdada7c10 */ /* 0x000fc4000affe4ff */
[----:B------:R-:W-:Y:S02]  /*49d0*/  SHF.R.S32.HI R121, RZ, 0x1f, R49 ;  /* 0x0000001fff797819 */ /* 0x000fe40000011431 */
[----:B------:R-:W-:Y:S02]  /*49e0*/  IADD3 R24, P4, PT, R49, UR14, RZ ;  /* 0x0000000e31187c10 */ /* 0x000fe4000ff9e0ff */
[----:B------:R-:W-:Y:S02]  /*49f0*/  CS2R R48, SRZ ;  /* 0x0000000000307805 */ /* 0x000fe4000001ff00 */
[----:B------:R-:W-:Y:S02]  /*4a00*/  SHF.R.S32.HI R223, RZ, 0x1f, R224 ;  /* 0x0000001fffdf7819 */ /* 0x000fe400000114e0 */
[----:B------:R-:W-:Y:S02]  /*4a10*/  IADD3.X R181, PT, PT, R181, UR15, RZ, P3, !PT ;  /* 0x0000000fb5b57c10 */ /* 0x000fe40009ffe4ff */
[----:B0-----:R-:W-:-:S02]  /*4a20*/  IADD3 R43, P5, PT, R41, UR14, RZ ;  /* 0x0000000e292b7c10 */ /* 0x001fc4000ffbe0ff */
[----:B------:R-:W-:Y:S02]  /*4a30*/  SHF.R.S32.HI R199, RZ, 0x1f, R200 ;  /* 0x0000001fffc77819 */ /* 0x000fe400000114c8 */
[----:B------:R-:W-:Y:S01]  /*4a40*/  IADD3.X R169, PT, PT, R169, UR15, RZ, P2, !PT ;  /* 0x0000000fa9a97c10 */ /* 0x000fe200097fe4ff */
[----:B------:R0:W-:Y:S01]  /*4a50*/  STL [R1+0x8], R43 ;  /* 0x0000082b01007387 */ /* 0x0001e20000100800 */
[----:B------:R-:W-:Y:S02]  /*4a60*/  IADD3 R224, P3, PT, R224, UR14, RZ ;  /* 0x0000000ee0e07c10 */ /* 0x000fe4000ff7e0ff */
[----:B------:R-:W-:Y:S02]  /*4a70*/  SHF.R.S32.HI R171, RZ, 0x1f, R172 ;  /* 0x0000001fffab7819 */ /* 0x000fe400000114ac */
[----:B------:R-:W-:Y:S02]  /*4a80*/  IADD3.X R141, PT, PT, R141, UR15, RZ, P1, !PT ;  /* 0x0000000f8d8d7c10 */ /* 0x000fe40008ffe4ff */
[----:B------:R-:W-:-:S02]  /*4a90*/  IADD3 R200, P2, PT, R200, UR14, RZ ;  /* 0x0000000ec8c87c10 */ /* 0x000fc4000ff5e0ff */
[----:B------:R-:W-:Y:S02]  /*4aa0*/  IADD3.X R133, PT, PT, R133, UR15, RZ, P0, !PT ;  /* 0x0000000f85857c10 */ /* 0x000fe400087fe4ff */
[----:B------:R-:W-:Y:S02]  /*4ab0*/  IADD3 R172, P1, PT, R172, UR14, RZ ;  /* 0x0000000eacac7c10 */ /* 0x000fe4000ff3e0ff */
[----:B------:R-:W-:Y:S02]  /*4ac0*/  IADD3.X R121, PT, PT, R121, UR15, RZ, P4, !PT ;  /* 0x0000000f79797c10 */ /* 0x000fe4000a7fe4ff */
[----:B------:R-:W-:Y:S02]  /*4ad0*/  SHF.R.S32.HI R158, RZ, 0x1f, R62 ;  /* 0x0000001fff9e7819 */ /* 0x000fe4000001143e */
[----:B------:R-:W-:Y:S02]  /*4ae0*/  IADD3 R134, P0, PT, R62, UR14, RZ ;  /* 0x0000000e3e867c10 */ /* 0x000fe4000ff1e0ff */
[----:B------:R-:W-:-:S02]  /*4af0*/  CS2R R62, SRZ ;  /* 0x00000000003e7805 */ /* 0x000fc4000001ff00 */
[----:B------:R-:W-:Y:S02]  /*4b00*/  SHF.R.S32.HI R135, RZ, 0x1f, R50 ;  /* 0x0000001fff877819 */ /* 0x000fe40000011432 */
[----:B------:R-:W-:Y:S02]  /*4b10*/  IADD3 R122, P4, PT, R50, UR14, RZ ;  /* 0x0000000e327a7c10 */ /* 0x000fe4000ff9e0ff */
[----:B------:R-:W-:Y:S02]  /*4b20*/  CS2R R50, SRZ ;  /* 0x0000000000327805 */ /* 0x000fe4000001ff00 */
[----:B------:R-:W-:Y:S02]  /*4b30*/  IADD3.X R223, PT, PT, R223, UR15, RZ, P3, !PT ;  /* 0x0000000fdfdf7c10 */ /* 0x000fe40009ffe4ff */
[----:B------:R-:W-:Y:S02]  /*4b40*/  SHF.R.S32.HI R225, RZ, 0x1f, R229 ;  /* 0x0000001fffe17819 */ /* 0x000fe400000114e5 */
[----:B------:R-:W-:-:S02]  /*4b50*/  IADD3.X R199, PT, PT, R199, UR15, RZ, P2, !PT ;  /* 0x0000000fc7c77c10 */ /* 0x000fc400097fe4ff */
[----:B0-----:R-:W-:Y:S02]  /*4b60*/  IADD3 R43, P3, PT, R40, UR14, RZ ;  /* 0x0000000e282b7c10 */ /* 0x001fe4000ff7e0ff */
[----:B------:R-:W-:Y:S02]  /*4b70*/  SHF.R.S32.HI R201, RZ, 0x1f, R205 ;  /* 0x0000001fffc97819 */ /* 0x000fe400000114cd */
[----:B------:R-:W-:Y:S01]  /*4b80*/  IADD3.X R171, PT, PT, R171, UR15, RZ, P1, !PT ;  /* 0x0000000fabab7c10 */ /* 0x000fe20008ffe4ff */
[----:B------:R0:W-:Y:S01]  /*4b90*/  STL [R1+0x10], R43 ;  /* 0x0000102b01007387 */ /* 0x0001e20000100800 */
[----:B------:R-:W-:Y:S02]  /*4ba0*/  IADD3 R229, P2, PT, R229, UR14, RZ ;  /* 0x0000000ee5e57c10 */ /* 0x000fe4000ff5e0ff */
[----:B------:R-:W-:Y:S02]  /*4bb0*/  SHF.R.S32.HI R173, RZ, 0x1f, R174 ;  /* 0x0000001fffad7819 */ /* 0x000fe400000114ae */
[----:B------:R-:W-:-:S02]  /*4bc0*/  IADD3.X R158, PT, PT, R158, UR15, RZ, P0, !PT ;  /* 0x0000000f9e9e7c10 */ /* 0x000fc400087fe4ff */
[----:B------:R-:W-:Y:S02]  /*4bd0*/  IADD3 R205, P1, PT, R205, UR14, RZ ;  /* 0x0000000ecdcd7c10 */ /* 0x000fe4000ff3e0ff */
[----:B------:R-:W-:Y:S02]  /*4be0*/  IADD3.X R135, PT, PT, R135, UR15, RZ, P4, !PT ;  /* 0x0000000f87877c10 */ /* 0x000fe4000a7fe4ff */
[----:B------:R-:W-:Y:S02]  /*4bf0*/  IADD3 R174, P0, PT, R174, UR14, RZ ;  /* 0x0000000eaeae7c10 */ /* 0x000fe4000ff1e0ff */
[----:B------:R-:W-:Y:S02]  /*4c00*/  SHF.R.S32.HI R159, RZ, 0x1f, R64 ;  /* 0x0000001fff9f7819 */ /* 0x000fe40000011440 */
[----:B------:R-:W-:Y:S02]  /*4c10*/  IADD3 R136, P4, PT, R64, UR14, RZ ;  /* 0x0000000e40887c10 */ /* 0x000fe4000ff9e0ff */
[----:B------:R-:W-:-:S02]  /*4c20*/  CS2R R64, SRZ ;  /* 0x0000000000407805 */ /* 0x000fc4000001ff00 */
[----:B------:R-:W-:Y:S02]  /*4c30*/  IADD3.X R225, PT, PT, R225, UR15, RZ, P2, !PT ;  /* 0x0000000fe1e17c10 */ /* 0x000fe400097fe4ff */
[----:B------:R-:W-:Y:S02]  /*4c40*/  SHF.R.S32.HI R241, RZ, 0x1f, R242 ;  /* 0x0000001ffff17819 */ /* 0x000fe400000114f2 */
[----:B------:R-:W-:Y:S02]  /*4c50*/  IADD3.X R201, PT, PT, R201, UR15, RZ, P1, !PT ;  /* 0x0000000fc9c97c10 */ /* 0x000fe40008ffe4ff */
[----:B0-----:R-:W-:Y:S02]  /*4c60*/  IADD3 R43, P2, PT, R39, UR14, RZ ;  /* 0x0000000e272b7c10 */ /* 0x001fe4000ff5e0ff */
[----:B------:R-:W-:Y:S02]  /*4c70*/  SHF.R.S32.HI R206, RZ, 0x1f, R207 ;  /* 0x0000001fffce7819 */ /* 0x000fe400000114cf */
[----:B------:R-:W-:Y:S01]  /*4c80*/  IADD3.X R173, PT, PT, R173, UR15, RZ, P0, !PT ;  /* 0x0000000fadad7c10 */ /* 0x000fe200087fe4ff */
[----:B------:R0:W-:Y:S01]  /*4c90*/  STL [R1+0x18], R43 ;  /* 0x0000182b01007387 */ /* 0x0001e20000100800 */
[----:B------:R-:W-:-:S02]  /*4ca0*/  IADD3 R242, P1, PT, R242, UR14, RZ ;  /* 0x0000000ef2f27c10 */ /* 0x000fc4000ff3e0ff */
[----:B------:R-:W-:Y:S02]  /*4cb0*/  SHF.R.S32.HI R175, RZ, 0x1f, R176 ;  /* 0x0000001fffaf7819 */ /* 0x000fe400000114b0 */
[----:B------:R-:W-:Y:S02]  /*4cc0*/  IADD3.X R159, PT, PT, R159, UR15, RZ, P4, !PT ;  /* 0x0000000f9f9f7c10 */ /* 0x000fe4000a7fe4ff */
[----:B------:R-:W-:Y:S02]  /*4cd0*/  IADD3 R207, P0, PT, R207, UR14, RZ ;  /* 0x0000000ecfcf7c10 */ /* 0x000fe4000ff1e0ff */
[----:B------:R-:W-:Y:S02]  /*4ce0*/  IADD3 R176, P4, PT, R176, UR14, RZ ;  /* 0x0000000eb0b07c10 */ /* 0x000fe4000ff9e0ff */
[----:B------:R-:W-:Y:S02]  /*4cf0*/  IADD3.X R241, PT, PT, R241, UR15, RZ, P1, !PT ;  /* 0x0000000ff1f17c10 */ /* 0x000fe40008ffe4ff */
[----:B------:R-:W-:-:S02]  /*4d00*/  SHF.R.S32.HI R246, RZ, 0x1f, R247 ;  /* 0x0000001ffff67819 */ /* 0x000fc400000114f7 */
[----:B------:R-:W-:Y:S02]  /*4d10*/  IADD3.X R206, PT, PT, R206, UR15, RZ, P0, !PT ;  /* 0x0000000fcece7c10 */ /* 0x000fe400087fe4ff */
[----:B0-----:R-:W-:Y:S02]  /*4d20*/  IADD3 R43, P1, PT, R38, UR14, RZ ;  /* 0x0000000e262b7c10 */ /* 0x001fe4000ff3e0ff */
[----:B------:R-:W-:Y:S02]  /*4d30*/  SHF.R.S32.HI R211, RZ, 0x1f, R212 ;  /* 0x0000001fffd37819 */ /* 0x000fe400000114d4 */
[----:B------:R-:W-:Y:S01]  /*4d40*/  IADD3.X R175, PT, PT, R175, UR15, RZ, P4, !PT ;  /* 0x0000000fafaf7c10 */ /* 0x000fe2000a7fe4ff */
[----:B------:R0:W-:Y:S01]  /*4d50*/  STL [R1+0x20], R43 ;  /* 0x0000202b01007387 */ /* 0x0001e20000100800 */
[----:B------:R-:W-:Y:S02]  /*4d60*/  IADD3 R247, P0, PT, R247, UR14, RZ ;  /* 0x0000000ef7f77c10 */ /* 0x000fe4000ff1e0ff */
[----:B------:R-:W-:-:S02]  /*4d70*/  IADD3 R212, P4, PT, R212, UR14, RZ ;  /* 0x0000000ed4d47c10 */ /* 0x000fc4000ff9e0ff */
[----:B------:R-:W-:Y:S02]  /*4d80*/  IADD3.X R246, PT, PT, R246, UR15, RZ, P0, !PT ;  /* 0x0000000ff6f67c10 */ /* 0x000fe400087fe4ff */
[----:B------:R-:W-:Y:S02]  /*4d90*/  SHF.R.S32.HI R248, RZ, 0x1f, R249 ;  /* 0x0000001ffff87819 */ /* 0x000fe400000114f9 */
[----:B------:R-:W-:Y:S02]  /*4da0*/  IADD3.X R211, PT, PT, R211, UR15, RZ, P4, !PT ;  /* 0x0000000fd3d37c10 */ /* 0x000fe4000a7fe4ff */
[----:B0-----:R-:W-:Y:S02]  /*4db0*/  IADD3 R43, P0, PT, R37, UR14, RZ ;  /* 0x0000000e252b7c10 */ /* 0x001fe4000ff1e0ff */
[----:B------:R-:W-:Y:S02]  /*4dc0*/  IADD3 R249, P4, PT, R249, UR14, RZ ;  /* 0x0000000ef9f97c10 */ /* 0x000fe4000ff9e0ff */
[----:B------:R-:W-:Y:S01]  /*4dd0*/  SHF.R.S32.HI R250, RZ, 0x1f, R42 ;  /* 0x0000001ffffa7819 */ /* 0x000fe2000001142a */
[----:B------:R0:W-:Y:S01]  /*4de0*/  STL [R1+0x28], R43 ;  /* 0x0000282b01007387 */ /* 0x0001e20000100800 */
[----:B------:R-:W-:-:S02]  /*4df0*/  IADD3.X R248, PT, PT, R248, UR15, RZ, P4, !PT ;  /* 0x0000000ff8f87c10 */ /* 0x000fc4000a7fe4ff */
[----:B------:R-:W-:Y:S02]  /*4e00*/  SHF.R.S32.HI R42, RZ, 0x1f, R41 ;  /* 0x0000001fff2a7819 */ /* 0x000fe40000011429 */
[----:B------:R-:W-:Y:S02]  /*4e10*/  SHF.R.S32.HI R41, RZ, 0x1f, R40 ;  /* 0x0000001fff297819 */ /* 0x000fe40000011428 */
[----:B------:R-:W-:Y:S02]  /*4e20*/  SHF.R.S32.HI R40, RZ, 0x1f, R39 ;  /* 0x0000001fff287819 */ /* 0x000fe40000011427 */
[----:B------:R-:W-:Y:S02]  /*4e30*/  SHF.R.S32.HI R39, RZ, 0x1f, R38 ;  /* 0x0000001fff277819 */ /* 0x000fe40000011426 */
[----:B0-----:R-:W-:Y:S02]  /*4e40*/  IADD3 R43, P4, PT, R36, UR14, RZ ;  /* 0x0000000e242b7c10 */ /* 0x001fe4000ff9e0ff */
[----:B------:R-:W-:-:S02]  /*4e50*/  SHF.R.S32.HI R38, RZ, 0x1f, R37 ;  /* 0x0000001fff267819 */ /* 0x000fc40000011425 */
[----:B------:R-:W-:Y:S01]  /*4e60*/  SHF.R.S32.HI R37, RZ, 0x1f, R36 ;  /* 0x0000001fff257819 */ /* 0x000fe20000011424 */
[----:B------:R0:W-:Y:S01]  /*4e70*/  STL [R1+0x30], R43 ;  /* 0x0000302b01007387 */ /* 0x0001e20000100800 */
[----:B------:R-:W-:Y:S02]  /*4e80*/  IADD3.X R250, PT, PT, R250, UR15, RZ, P6, !PT ;  /* 0x0000000ffafa7c10 */ /* 0x000fe4000b7fe4ff */
[----:B------:R-:W-:Y:S02]  /*4e90*/  SHF.R.S32.HI R36, RZ, 0x1f, R35 ;  /* 0x0000001fff247819 */ /* 0x000fe40000011423 */
[----:B------:R-:W-:Y:S02]  /*4ea0*/  IADD3.X R41, PT, PT, R41, UR15, RZ, P3, !PT ;  /* 0x0000000f29297c10 */ /* 0x000fe40009ffe4ff */
[----:B------:R-:W-:Y:S02]  /*4eb0*/  IADD3.X R40, PT, PT, R40, UR15, RZ, P2, !PT ;  /* 0x0000000f28287c10 */ /* 0x000fe400097fe4ff */
[----:B0-----:R-:W-:-:S02]  /*4ec0*/  IADD3 R43, P6, PT, R35, UR14, RZ ;  /* 0x0000000e232b7c10 */ /* 0x001fc4000ffde0ff */
[----:B------:R-:W-:Y:S02]  /*4ed0*/  IADD3.X R35, PT, PT, R42, UR15, RZ, P5, !PT ;  /* 0x0000000f2a237c10 */ /* 0x000fe4000affe4ff */
[----:B------:R-:W-:Y:S01]  /*4ee0*/  IADD3 R42, P5, PT, R29, UR14, RZ ;  /* 0x0000000e1d2a7c10 */ /* 0x000fe2000ffbe0ff */
[----:B------:R-:W-:Y:S01]  /*4ef0*/  STL [R1+0x38], R43 ;  /* 0x0000382b01007387 */ /* 0x000fe20000100800 */
[----:B------:R-:W-:-:S03]  /*4f00*/  SHF.R.S32.HI R29, RZ, 0x1f, R29 ;  /* 0x0000001fff1d7819 */ /* 0x000fc6000001141d */
[----:B------:R0:W-:Y:S04]  /*4f10*/  STL [R1+0x4], R35 ;  /* 0x0000042301007387 */ /* 0x0001e80000100800 */
[----:B------:R-:W-:Y:S04]  /*4f20*/  STL [R1+0x40], R42 ;  /* 0x0000402a01007387 */ /* 0x000fe80000100800 */
[----:B------:R1:W-:Y:S01]  /*4f30*/  STL [R1+0xc], R41 ;  /* 0x00000c2901007387 */ /* 0x0003e20000100800 */
[----:B0-----:R-:W-:Y:S02]  /*4f40*/  IADD3 R35, P3, PT, R30, UR14, RZ ;  /* 0x0000000e1e237c10 */ /* 0x001fe4000ff7e0ff */
[----:B------:R-:W-:-:S03]  /*4f50*/  SHF.R.S32.HI R30, RZ, 0x1f, R30 ;  /* 0x0000001fff1e7819 */ /* 0x000fc6000001141e */
[----:B------:R0:W-:Y:S01]  /*4f60*/  STL [R1+0x48], R35 ;  /* 0x0000482301007387 */ /* 0x0001e20000100800 */
[----:B------:R-:W-:Y:S02]  /*4f70*/  IADD3.X R30, PT, PT, R30, UR15, RZ, P3, !PT ;  /* 0x0000000f1e1e7c10 */ /* 0x000fe40009ffe4ff */
[----:B-1----:R-:W-:Y:S01]  /*4f80*/  IADD3 R41, P2, PT, R31, UR14, RZ ;  /* 0x0000000e1f297c10 */ /* 0x002fe2000ff5e0ff */
[----:B------:R1:W-:Y:S01]  /*4f90*/  STL [R1+0x14], R40 ;  /* 0x0000142801007387 */ /* 0x0003e20000100800 */
[----:B------:R-:W-:-:S03]  /*4fa0*/  SHF.R.S32.HI R31, RZ, 0x1f, R31 ;  /* 0x0000001fff1f7819 */ /* 0x000fc6000001141f */
[----:B------:R-:W-:Y:S01]  /*4fb0*/  STL [R1+0x50], R41 ;  /* 0x0000502901007387 */ /* 0x000fe20000100800 */
[----:B0-----:R-:W-:Y:S02]  /*4fc0*/  IADD3.X R35, PT, PT, R39, UR15, RZ, P1, !PT ;  /* 0x0000000f27237c10 */ /* 0x001fe40008ffe4ff */
[----:B------:R-:W-:Y:S02]  /*4fd0*/  IADD3.X R39, PT, PT, R38, UR15, RZ, P0, !PT ;  /* 0x0000000f26277c10 */ /* 0x000fe400087fe4ff */
[----:B-1----:R-:W-:Y:S01]  /*4fe0*/  IADD3 R40, P1, PT, R32, UR14, RZ ;  /* 0x0000000e20287c10 */ /* 0x002fe2000ff3e0ff */
[----:B------:R0:W-:Y:S01]  /*4ff0*/  STL [R1+0x1c], R35 ;  /* 0x00001c2301007387 */ /* 0x0001e20000100800 */
[----:B------:R-:W-:Y:S02]  /*5000*/  IADD3.X R38, PT, PT, R37, UR15, RZ, P4, !PT ;  /* 0x0000000f25267c10 */ /* 0x000fe4000a7fe4ff */
[----:B------:R-:W-:Y:S01]  /*5010*/  IADD3 R37, P4, PT, R34, UR14, RZ ;  /* 0x0000000e22257c10 */ /* 0x000fe2000ff9e0ff */
[----:B------:R-:W-:Y:S01]  /*5020*/  STL [R1+0x58], R40 ;  /* 0x0000582801007387 */ /* 0x000fe20000100800 */
[----:B------:R-:W-:-:S02]  /*5030*/  SHF.R.S32.HI R32, RZ, 0x1f, R32 ;  /* 0x0000001fff207819 */ /* 0x000fc40000011420 */
[----:B------:R-:W-:Y:S01]  /*5040*/  SHF.R.S32.HI R34, RZ, 0x1f, R34 ;  /* 0x0000001fff227819 */ /* 0x000fe20000011422 */
[----:B------:R-:W-:Y:S01]  /*5050*/  STL [R1+0x24], R39 ;  /* 0x0000242701007387 */ /* 0x000fe20000100800 */
[----:B0-----:R-:W-:Y:S02]  /*5060*/  IADD3 R35, P0, PT, R33, UR14, RZ ;  /* 0x0000000e21237c10 */ /* 0x001fe4000ff1e0ff */
[----:B------:R-:W-:-:S03]  /*5070*/  SHF.R.S32.HI R33, RZ, 0x1f, R33 ;  /* 0x0000001fff217819 */ /* 0x000fc60000011421 */
[----:B------:R0:W-:Y:S04]  /*5080*/  STL [R1+0x60], R35 ;  /* 0x0000602301007387 */ /* 0x0001e80000100800 */
[----:B------:R-:W-:Y:S04]  /*5090*/  STL [R1+0x2c], R38 ;  /* 0x00002c2601007387 */ /* 0x000fe80000100800 */
[----:B------:R-:W-:Y:S01]  /*50a0*/  STL [R1+0x68], R37 ;  /* 0x0000682501007387 */ /* 0x000fe20000100800 */
[----:B0-----:R-:W-:Y:S02]  /*50b0*/  IADD3.X R35, PT, PT, R36, UR15, RZ, P6, !PT ;  /* 0x0000000f24237c10 */ /* 0x001fe4000b7fe4ff */
[----:B------:R-:W-:-:S03]  /*50c0*/  IADD3 R161, P6, PT, R162, UR12, RZ ;  /* 0x0000000ca2a17c10 */ /* 0x000fc6000ffde0ff */
[----:B------:R0:W-:Y:S01]  /*50d0*/  STL [R1+0x34], R35 ;  /* 0x0000342301007387 */ /* 0x0001e20000100800 */
[----:B------:R-:W-:Y:S02]  /*50e0*/  LEA.HI.X.SX32 R162, R162, UR13, 0x1, P6 ;  /* 0x0000000da2a27c11 */ /* 0x000fe4000b0f0eff */
[----:B0-----:R-:W-:Y:S02]  /*50f0*/  IADD3.X R35, PT, PT, R29, UR15, RZ, P5, !PT ;  /* 0x0000000f1d237c10 */ /* 0x001fe4000affe4ff */
[----:B------:R-:W-:Y:S02]  /*5100*/  IADD3.X R29, PT, PT, R31, UR15, RZ, P2, !PT ;  /* 0x0000000f1f1d7c10 */ /* 0x000fe400097fe4ff */
[----:B------:R-:W-:Y:S01]  /*5110*/  IADD3.X R31, PT, PT, R32, UR15, RZ, P1, !PT ;  /* 0x0000000f201f7c10 */ /* 0x000fe20008ffe4ff */
[----:B------:R-:W-:Y:S01]  /*5120*/  STL [R1+0x3c], R35 ;  /* 0x00003c2301007387 */ /* 0x000fe20000100800 */
[----:B------:R-:W0:Y:S03]  /*5130*/  LDC R32, c[0x0][0x3a8] ;  /* 0x0000ea00ff207b82 */ /* 0x000e260000000800 */
[----:B------:R1:W-:Y:S04]  /*5140*/  STL [R1+0x44], R30 ;  /* 0x0000441e01007387 */ /* 0x0003e80000100800 */
[----:B------:R2:W-:Y:S04]  /*5150*/  STL [R1+0x4c], R29 ;  /* 0x00004c1d01007387 */ /* 0x0005e80000100800 */
[----:B------:R3:W-:Y:S01]  /*5160*/  STL [R1+0x54], R31 ;  /* 0x0000541f01007387 */ /* 0x0007e20000100800 */
[----:B-1----:R-:W-:-:S02]  /*5170*/  IADD3.X R30, PT, PT, R33, UR15, RZ, P0, !PT ;  /* 0x0000000f211e7c10 */ /* 0x002fc400087fe4ff */
[----:B--2---:R-:W-:-:S03]  /*5180*/  IADD3.X R29, PT, PT, R34, UR15, RZ, P4, !PT ;  /* 0x0000000f221d7c10 */ /* 0x004fc6000a7fe4ff */
[----:B------:R1:W-:Y:S01]  /*5190*/  STL [R1+0x5c], R30 ;  /* 0x00005c1e01007387 */ /* 0x0003e20000100800 */
[----:B---3--:R-:W-:-:S03]  /*51a0*/  LOP3.LUT R31, R28, 0x18, RZ, 0xfc, !PT ;  /* 0x000000181c1f7812 */ /* 0x008fc600078efcff */
[----:B------:R2:W-:Y:S02]  /*51b0*/  STL [R1+0x64], R29 ;  /* 0x0000641d01007387 */ /* 0x0005e40000100800 */
[----:B0-----:R-:W-:Y:S01]  /*51c0*/  IMAD R31, R31, R32, RZ ;  /* 0x000000201f1f7224 */ /* 0x001fe200078e02ff */
[----:B-1----:R-:W-:-:S04]  /*51d0*/  LOP3.LUT R30, R28, 0x10, RZ, 0xfc, !PT ;  /* 0x000000101c1e7812 */ /* 0x002fc800078efcff */
[----:B------:R0:W-:Y:S01]  /*51e0*/  STL [R1+0x78], R31 ;  /* 0x0000781f01007387 */ /* 0x0001e20000100800 */
[C---:B--2---:R-:W-:Y:S01]  /*51f0*/  LOP3.LUT R29, R28.reuse, 0x8, RZ, 0xfc, !PT ;  /* 0x000000081c1d7812 */ /* 0x044fe200078efcff */
[-C--:B------:R-:W-:Y:S02]  /*5200*/  IMAD R28, R28, R32.reuse, RZ ;  /* 0x000000201c1c7224 */ /* 0x080fe400078e02ff */
[-C--:B------:R-:W-:Y:S02]  /*5210*/  IMAD R30, R30, R32.reuse, RZ ;  /* 0x000000201e1e7224 */ /* 0x080fe400078e02ff */
[----:B------:R-:W-:-:S03]  /*5220*/  IMAD R28, R29, R32, RZ ;  /* 0x000000201d1c7224 */ /* 0x000fc600078e02ff */
[----:B------:R0:W-:Y:S04]  /*5230*/  STL [R1+0x74], R30 ;  /* 0x0000741e01007387 */ /* 0x0001e80000100800 */
[----:B------:R0:W-:Y:S02]  /*5240*/  STL [R1+0x70], R28 ;  /* 0x0000701c01007387 */ /* 0x0001e40000100800 */
.L_x_1:
[----:B------:R-:W2:Y:S01]  /*5250*/  LDL R41, [R1+0x74] ;  /* 0x0000740001297983 */ /* 0x000ea20000100800 */
[----:B0-----:R-:W0:Y:S03]  /*5260*/  LDC R31, c[0x0][0x3a8] ;  /* 0x0000ea00ff1f7b82 */ /* 0x001e260000000800 */
[----:B------:R-:W3:Y:S04]  /*5270*/  LDL R39, [R1+0x70] ;  /* 0x0000700001277983 */ /* 0x000ee80000100800 */
[----:B------:R-:W4:Y:S01]  /*5280*/  LDL R38, [R1+0x78] ;  /* 0x0000780001267983 */ /* 0x000f220000100800 */
[----:B------:R-:W1:Y:S01]  /*5290*/  S2R R30, SR_TID.X ;  /* 0x00000000001e7919 */ /* 0x000e620000002100 */
[----:B------:R-:W1:Y:S01]  /*52a0*/  S2R R188, SR_TID.X ;  /* 0x0000000000bc7919 */ /* 0x000e620000002100 */
[----:B------:R-:W-:-:S02]  /*52b0*/  PRMT R34, RZ, 0x7610, R34 ;  /* 0x00007610ff227816 */ /* 0x000fc40000000022 */
[----:B------:R-:W-:Y:S01]  /*52c0*/  PRMT R36, RZ, 0x7610, R36 ;  /* 0x00007610ff247816 */ /* 0x000fe20000000024 */
[----:B-----5:R-:W-:Y:S01]  /*52d0*/  STL [R1+0x17c], R2 ;  /* 0x00017c0201007387 */ /* 0x020fe20000100800 */
[----:B------:R-:W-:Y:S02]  /*52e0*/  PRMT R35, RZ, 0x7610, R35 ;  /* 0x00007610ff237816 */ /* 0x000fe40000000023 */
[----:B------:R-:W-:Y:S01]  /*52f0*/  PRMT R37, RZ, 0x7610, R37 ;  /* 0x00007610ff257816 */ /* 0x000fe20000000025 */
[----:B------:R-:W4:Y:S01]  /*5300*/  LDL R40, [R1+0x68] ;  /* 0x0000680001287983 */ /* 0x000f220000100800 */
[----:B-1----:R-:W-:-:S04]  /*5310*/  SHF.R.U32.HI R30, RZ, 0x5, R30 ;  /* 0x00000005ff1e7819 */ /* 0x002fc8000001161e */
[----:B------:R-:W-:Y:S02]  /*5320*/  SGXT.U32 R30, R30, 0x3 ;  /* 0x000000031e1e781a */ /* 0x000fe40000000000 */
[----:B------:R-:W-:-:S03]  /*5330*/  SHF.R.U32.HI R32, RZ, 0x5, R188 ;  /* 0x00000005ff207819 */ /* 0x000fc600000116bc */
[----:B0-----:R-:W-:Y:S01]  /*5340*/  IMAD R30, R30, R31, RZ ;  /* 0x0000001f1e1e7224 */ /* 0x001fe200078e02ff */
[----:B------:R-:W-:-:S04]  /*5350*/  SGXT.U32 R32, R32, 0x3 ;  /* 0x000000032020781a */ /* 0x000fc80000000000 */
[----:B------:R-:W-:Y:S02]  /*5360*/  ISETP.GE.AND P0, PT, R32, UR8, PT ;  /* 0x0000000820007c0c */ /* 0x000fe4000bf06270 */
[----:B------:R-:W-:Y:S02]  /*5370*/  IADD3 R28, P1, PT, R30, R161, RZ ;  /* 0x000000a11e1c7210 */ /* 0x000fe40007f3e0ff */
[----:B------:R-:W-:Y:S02]  /*5380*/  LOP3.LUT R31, R32, 0x10, RZ, 0xfc, !PT ;  /* 0x00000010201f7812 */ /* 0x000fe400078efcff */
[----:B------:R-:W-:Y:S02]  /*5390*/  LEA.HI.X.SX32 R29, R30, R162, 0x1, P1 ;  /* 0x000000a21e1d7211 */ /* 0x000fe400008f0eff */
[C---:B------:R-:W-:Y:S02]  /*53a0*/  LOP3.LUT R30, R32.reuse, 0x8, RZ, 0xfc, !PT ;  /* 0x00000008201e7812 */ /* 0x040fe400078efcff */
[----:B------:R-:W-:-:S02]  /*53b0*/  LOP3.LUT R32, R32, 0x18, RZ, 0xfc, !PT ;  /* 0x0000001820207812 */ /* 0x000fc400078efcff */
[----:B------:R-:W-:Y:S01]  /*53c0*/  ISETP.GE.AND P4, PT, R31, UR8, PT ;  /* 0x000000081f007c0c */ /* 0x000fe2000bf86270 */
[----:B------:R2:W4:Y:S01]  /*53d0*/  @!P0 LDG.E.U8 R34, desc[UR10][R28.64] ;  /* 0x0000000a1c228981 */ /* 0x000522000c1e1100 */
[----:B------:R-:W-:Y:S02]  /*53e0*/  ISETP.GE.AND P3, PT, R30, UR8, PT ;  /* 0x000000081e007c0c */ /* 0x000fe4000bf66270 */
[----:B------:R-:W-:Y:S01]  /*53f0*/  ISETP.GE.AND P5, PT, R32, UR8, PT ;  /* 0x0000000820007c0c */ /* 0x000fe2000bfa6270 */
[----:B------:R-:W-:Y:S04]  /*5400*/  STL [R1+0x188], R161 ;  /* 0x000188a101007387 */ /* 0x000fe80000100800 */
[----:B------:R-:W4:Y:S04]  /*5410*/  LDL R116, [R1+0x60] ;  /* 0x0000600001747983 */ /* 0x000f280000100800 */
[----:B------:R-:W4:Y:S04]  /*5420*/  LDL R43, [R1+0x5c] ;  /* 0x00005c00012b7983 */ /* 0x000f280000100800 */
[----:B------:R-:W4:Y:S04]  /*5430*/  LDL R42, [R1+0x54] ;  /* 0x00005400012a7983 */ /* 0x000f280000100800 */
[----:B------:R-:W4:Y:S01]  /*5440*/  LDL R119, [R1+0x4c] ;  /* 0x00004c0001777983 */ /* 0x000f220000100800 */
[----:B--2---:R-:W-:-:S02]  /*5450*/  IADD3 R28, P1, PT, R41, R161, RZ ;  /* 0x000000a1291c7210 */ /* 0x004fc40007f3e0ff */
[-C--:B---3--:R-:W-:Y:S02]  /*5460*/  IADD3 R30, P2, PT, R39, R161.reuse, RZ ;  /* 0x000000a1271e7210 */ /* 0x088fe40007f5e0ff */
[C---:B----4-:R-:W-:Y:S02]  /*5470*/  IADD3 R32, P0, PT, R38.reuse, R161, RZ ;  /* 0x000000a126207210 */ /* 0x050fe40007f1e0ff */
[-C--:B------:R-:W-:Y:S02]  /*5480*/  LEA.HI.X.SX32 R29, R41, R162.reuse, 0x1, P1 ;  /* 0x000000a2291d7211 */ /* 0x080fe400008f0eff */
[-C--:B------:R-:W-:Y:S02]  /*5490*/  LEA.HI.X.SX32 R31, R39, R162.reuse, 0x1, P2 ;  /* 0x000000a2271f7211 */ /* 0x080fe400010f0eff */
[----:B------:R-:W-:Y:S01]  /*54a0*/  LEA.HI.X.SX32 R33, R38, R162, 0x1, P0 ;  /* 0x000000a226217211 */ /* 0x000fe200000f0eff */
[----:B------:R0:W2:Y:S04]  /*54b0*/  @!P4 LDG.E.U8 R36, desc[UR10][R28.64] ;  /* 0x0000000a1c24c981 */ /* 0x0000a8000c1e1100 */
[----:B------:R1:W3:Y:S04]  /*54c0*/  @!P3 LDG.E.U8 R35, desc[UR10][R30.64] ;  /* 0x0000000a1e23b981 */ /* 0x0002e8000c1e1100 */
[----:B------:R4:W3:Y:S04]  /*54d0*/  @!P5 LDG.E.U8 R37, desc[UR10][R32.64] ;  /* 0x0000000a2025d981 */ /* 0x0008e8000c1e1100 */
[----:B------:R-:W3:Y:S04]  /*54e0*/  LDL R39, [R1+0x58] ;  /* 0x0000580001277983 */ /* 0x000ee80000100800 */
[----:B------:R-:W3:Y:S04]  /*54f0*/  LDL R38, [R1+0x50] ;  /* 0x0000500001267983 */ /* 0x000ee80000100800 */
[----:B------:R0:W-:Y:S04]  /*5500*/  STL [R1+0x180], R162 ;  /* 0x000180a201007387 */ /* 0x0001e80000100800 */
[----:B0-----:R-:W3:Y:S04]  /*5510*/  LDL.LU R162, [R1+0x44] ;  /* 0x0000440001a27983 */ /* 0x001ee80000300800 */
[----:B------:R-:W3:Y:S04]  /*5520*/  LDL.LU R2, [R1+0x64] ;  /* 0x0000640001027983 */ /* 0x000ee80000300800 */
[----:B------:R-:W3:Y:S01]  /*5530*/  LDL R118, [R1+0x48] ;  /* 0x0000480001767983 */ /* 0x000ee20000100800 */
[----:B------:R-:W0:Y:S01]  /*5540*/  S2UR UR7, SR_CgaCtaId ;  /* 0x00000000000779c3 */ /* 0x000e220000008800 */
[----:B------:R-:W-:Y:S01]  /*5550*/  SHF.R.S32.HI R252, RZ, 0x7, R188 ;  /* 0x00000007fffc7819 */ /* 0x000fe200000114bc */
[----:B------:R-:W-:Y:S01]  /*5560*/  UMOV UR6, 0x400 ;  /* 0x0000040000067882 */ /* 0x000fe20000000000 */
[----:B------:R-:W-:Y:S01]  /*5570*/  LOP3.LUT R28, R188, 0x1f, RZ, 0xc0, !PT ;  /* 0x0000001fbc1c7812 */ /* 0x000fe200078ec0ff */
[----:B------:R-:W3:Y:S01]  /*5580*/  LDL R41, [R1+0x40] ;  /* 0x0000400001297983 */ /* 0x000ee20000100800 */
[----:B------:R-:W-:-:S04]  /*5590*/  SGXT R252, R252, 0x1 ;  /* 0x00000001fcfc781a */ /* 0x000fc80000000200 */
[----:B------:R-:W-:-:S04]  /*55a0*/  LOP3.LUT R29, R252, 0x88, RZ, 0xc0, !PT ;  /* 0x00000088fc1d7812 */ /* 0x000fc800078ec0ff */
[----:B------:R-:W-:-:S04]  /*55b0*/  LOP3.LUT R29, R29, 0x7f, R188, 0x78, !PT ;  /* 0x0000007f1d1d7812 */ /* 0x000fc800078e78bc */
[----:B-1----:R-:W-:Y:S01]  /*55c0*/  LOP3.LUT R30, R29, 0x10, RZ, 0x3c, !PT ;  /* 0x000000101d1e7812 */ /* 0x002fe200078e3cff */
[----:B0-----:R-:W-:Y:S01]  /*55d0*/  ULEA UR6, UR7, UR6, 0x18 ;  /* 0x0000000607067291 */ /* 0x001fe2000f8ec0ff */
[----:B------:R-:W-:Y:S01]  /*55e0*/  BAR.SYNC.DEFER_BLOCKING 0x0 ;  /* 0x0000000000007b1d */ /* 0x000fe20000010000 */
[----:B------:R-:W-:Y:S02]  /*55f0*/  ISETP.GE.AND P0, PT, R28, UR8, PT ;  /* 0x000000081c007c0c */ /* 0x000fe4000bf06270 */
[----:B------:R-:W-:Y:S02]  /*5600*/  SHF.R.S32.HI R28, RZ, 0x1f, R163 ;  /* 0x0000001fff1c7819 */ /* 0x000fe400000114a3 */
[C---:B----4-:R-:W-:Y:S02]  /*5610*/  IADD3 R32, P1, PT, R163.reuse, R40, RZ ;  /* 0x00000028a3207210 */ /* 0x050fe40007f3e0ff */
[----:B------:R-:W-:Y:S01]  /*5620*/  PRMT R31, RZ, 0x7610, R31 ;  /* 0x00007610ff1f7816 */ /* 0x000fe2000000001f */
[----:B------:R-:W4:Y:S04]  /*5630*/  LDL R40, [R1+0x38] ;  /* 0x0000380001287983 */ /* 0x000f280000100800 */
[----:B------:R0:W-:Y:S02]  /*5640*/  STS.U8 [R29+UR6], R34 ;  /* 0x000000221d007988 */ /* 0x0001e40008000006 */
[----:B0-----:R-:W-:-:S02]  /*5650*/  IADD3 R34, P3, PT, R163, R116, RZ ;  /* 0x00000074a3227210 */ /* 0x001fc40007f7e0ff */
[----:B--2---:R0:W-:Y:S04]  /*5660*/  STS.U8 [R29+UR6+0x200], R36 ;  /* 0x000200241d007988 */ /* 0x0041e80008000006 */
[----:B---3--:R1:W-:Y:S04]  /*5670*/  STS.U8 [R30+UR6+0x100], R35 ;  /* 0x000100231e007988 */ /* 0x0083e80008000006 */
[----:B------:R2:W-:Y:S01]  /*5680*/  STS.U8 [R30+UR6+0x300], R37 ;  /* 0x000300251e007988 */ /* 0x0005e20008000006 */
[----:B0-----:R-:W-:Y:S01]  /*5690*/  IADD3 R36, P2, PT, R163, R39, RZ ;  /* 0x00000027a3247210 */ /* 0x001fe20007f5e0ff */
[----:B-1----:R-:W-:-:S04]  /*56a0*/  IMAD.X R35, R28, 0x1, R43, P3 ;  /* 0x000000011c237824 */ /* 0x002fc800018e062b */
[C---:B--2---:R-:W-:Y:S01]  /*56b0*/  IMAD.X R37, R28.reuse, 0x1, R42, P2 ;  /* 0x000000011c257824 */ /* 0x044fe200010e062a */
[----:B------:R-:W-:Y:S06]  /*56c0*/  BAR.SYNC.DEFER_BLOCKING 0x0 ;  /* 0x0000000000007b1d */ /* 0x000fec0000010000 */
[----:B------:R0:W-:Y:S01]  /*56d0*/  STL [R1+0x184], R2 ;  /* 0x0001840201007387 */ /* 0x0001e20000100800 */
[C---:B------:R-:W-:Y:S01]  /*56e0*/  IMAD.X R33, R28.reuse, 0x1, R2, P1 ;  /* 0x000000011c217824 */ /* 0x040fe200008e0602 */
[----:B------:R-:W-:Y:S02]  /*56f0*/  IADD3 R38, P1, PT, R163, R38, RZ ;  /* 0x00000026a3267210 */ /* 0x000fe40007f3e0ff */
[----:B------:R-:W2:Y:S04]  /*5700*/  LDL R117, [R1+0x3c] ;  /* 0x00003c0001757983 */ /* 0x000ea80000100800 */
[----:B------:R-:W3:Y:S04]  /*5710*/  LDL R43, [R1+0x30] ;  /* 0x00003000012b7983 */ /* 0x000ee80000100800 */
[----:B0-----:R-:W3:Y:S04]  /*5720*/  LDL.LU R2, [R1+0x34] ;  /* 0x0000340001027983 */ /* 0x001ee80000300800 */
[----:B------:R-:W3:Y:S04]  /*5730*/  LDL R42, [R1+0x28] ;  /* 0x00002800012a7983 */ /* 0x000ee80000100800 */
[----:B------:R0:W3:Y:S01]  /*5740*/  @!P0 LDG.E.U8 R31, desc[UR10][R36.64] ;  /* 0x0000000a241f8981 */ /* 0x0000e2000c1e1100 */
[----:B------:R-:W-:-:S03]  /*5750*/  IMAD.X R39, R28, 0x1, R119, P1 ;  /* 0x000000011c277824 */ /* 0x000fc600008e0677 */
[----:B------:R-:W3:Y:S04]  /*5760*/  LDL R116, [R1+0x20] ;  /* 0x0000200001747983 */ /* 0x000ee80000100800 */
[----:B------:R-:W3:Y:S01]  /*5770*/  LDL R144, [R1+0x2c] ;  /* 0x00002c0001907983 */ /* 0x000ee20000100800 */
[----:B0-----:R-:W-:-:S03]  /*5780*/  IADD3 R36, P3, PT, R163, R118, RZ ;  /* 0x00000076a3247210 */ /* 0x001fc60007f7e0ff */
[----:B------:R-:W3:Y:S02]  /*5790*/  LDL.LU R161, [R1+0x24] ;  /* 0x0000240001a17983 */ /* 0x000ee40000300800 */
[----:B------:R-:W-:Y:S02]  /*57a0*/  IMAD.X R37, R28, 0x1, R162, P3 ;  /* 0x000000011c257824 */ /* 0x000fe400018e06a2 */
[----:B------:R-:W3:Y:S04]  /*57b0*/  LDL R143, [R1+0x18] ;  /* 0x00001800018f7983 */ /* 0x000ee80000100800 */
[----:B------:R-:W3:Y:S04]  /*57c0*/  LDL R119, [R1+0x10] ;  /* 0x0000100001777983 */ /* 0x000ee80000100800 */
[----:B------:R-:W3:Y:S04]  /*57d0*/  LDL R118, [R1+0x8] ;  /* 0x0000080001767983 */ /* 0x000ee80000100800 */
[----:B------:R0:W-:Y:S04]  /*57e0*/  STL [R1+0x18c], R162 ;  /* 0x00018ca201007387 */ /* 0x0001e80000100800 */
[----:B0-----:R-:W3:Y:S01]  /*57f0*/  LDL.LU R162, [R1+0x1c] ;  /* 0x00001c0001a27983 */ /* 0x001ee20000300800 */
[----:B------:R-:W-:-:S02]  /*5800*/  PRMT R29, RZ, 0x7610, R29 ;  /* 0x00007610ff1d7816 */ /* 0x000fc4000000001d */
[----:B------:R-:W-:-:S04]  /*5810*/  PRMT R30, RZ, 0x7610, R30 ;  /* 0x00007610ff1e7816 */ /* 0x000fc8000000001e */
[----:B------:R0:W3:Y:S01]  /*5820*/  @!P0 LDG.E.U8 R29, desc[UR10][R32.64] ;  /* 0x0000000a201d8981 */ /* 0x0000e2000c1e1100 */
[----:B----4-:R-:W-:-:S03]  /*5830*/  IADD3 R40, P1, PT, R163, R40, RZ ;  /* 0x00000028a3287210 */ /* 0x010fc60007f3e0ff */
[----:B------:R1:W4:Y:S01]  /*5840*/  @!P0 LDG.E.U8 R30, desc[UR10][R34.64] ;  /* 0x0000000a221e8981 */ /* 0x000322000c1e1100 */
[----:B0-----:R-:W-:-:S06]  /*5850*/  PRMT R32, RZ, 0x7610, R32 ;  /* 0x00007610ff207816 */ /* 0x001fcc0000000020 */
[----:B------:R0:W4:Y:S01]  /*5860*/  @!P0 LDG.E.U8 R32, desc[UR10][R38.64] ;  /* 0x0000000a26208981 */ /* 0x000122000c1e1100 */
[----:B-1----:R-:W-:Y:S02]  /*5870*/  PRMT R35, RZ, 0x7610, R35 ;  /* 0x00007610ff237816 */ /* 0x002fe40000000023 */
[----:B0-----:R-:W-:-:S05]  /*5880*/  IADD3 R38, P2, PT, R163, R41, RZ ;  /* 0x00000029a3267210 */ /* 0x001fca0007f5e0ff */
[C---:B--2---:R-:W-:Y:S02]  /*5890*/  IMAD.X R39, R28.reuse, 0x1, R117, P2 ;  /* 0x000000011c277824 */ /* 0x044fe400010e0675 */
[----:B---3--:R-:W-:Y:S01]  /*58a0*/  IMAD.X R41, R28, 0x1, R2, P1 ;  /* 0x000000011c297824 */ /* 0x008fe200008e0602 */
[----:B------:R0:W-:Y:S01]  /*58b0*/  STL [R1+0x190], R2 ;  /* 0x0001900201007387 */ /* 0x0001e20000100800 */
[----:B------:R-:W-:-:S03]  /*58c0*/  IADD3 R42, P2, PT, R163, R42, RZ ;  /* 0x0000002aa32a7210 */ /* 0x000fc60007f5e0ff */
[----:B------:R1:W2:Y:S04]  /*58d0*/  @!P0 LDG.E.U8 R35, desc[UR10][R40.64] ;  /* 0x0000000a28238981 */ /* 0x0002a8000c1e1100 */
[----:B0-----:R-:W3:Y:S01]  /*58e0*/  LDL.LU R2, [R1+0x14] ;  /* 0x0000140001027983 */ /* 0x001ee20000300800 */
[C---:B------:R-:W-:Y:S02]  /*58f0*/  IADD3 R116, P1, PT, R163.reuse, R116, RZ ;  /* 0x00000074a3747210 */ /* 0x040fe40007f3e0ff */
[----:B-1----:R-:W-:Y:S01]  /*5900*/  IADD3 R40, P3, PT, R163, R43, RZ ;  /* 0x0000002ba3287210 */ /* 0x002fe20007f7e0ff */
[----:B------:R-:W2:Y:S01]  /*5910*/  LDL R142, [R1] ;  /* 0x00000000018e7983 */ /* 0x000ea20000100800 */
[----:B------:R-:W-:-:S03]  /*5920*/  IMAD.X R43, R28, 0x1, R161, P2 ;  /* 0x000000011c2b7824 */ /* 0x000fc600010e06a1 */
[----:B------:R0:W-:Y:S04]  /*5930*/  STL [R1+0x194], R161 ;  /* 0x000194a101007387 */ /* 0x0001e80000100800 */
[----:B0-----:R-:W2:Y:S01]  /*5940*/  LDL.LU R161, [R1+0xc] ;  /* 0x00000c0001a17983 */ /* 0x001ea20000300800 */
[----:B------:R-:W-:-:S03]  /*5950*/  IMAD.X R117, R28, 0x1, R162, P1 ;  /* 0x000000011c757824 */ /* 0x000fc600008e06a2 */
[----:B------:R0:W-:Y:S04]  /*5960*/  STL [R1+0x198], R162 ;  /* 0x000198a201007387 */ /* 0x0001e80000100800 */
[----:B0-----:R-:W4:Y:S01]  /*5970*/  LDL.LU R162, [R1+0x4] ;  /* 0x0000040001a27983 */ /* 0x001f220000300800 */
[----:B------:R-:W-:Y:S02]  /*5980*/  PRMT R33, RZ, 0x7610, R33 ;  /* 0x00007610ff217816 */ /* 0x000fe40000000021 */
[----:B------:R-:W-:Y:S01]  /*5990*/  PRMT R34, RZ, 0x7610, R34 ;  /* 0x00007610ff227816 */ /* 0x000fe20000000022 */
[----:B------:R-:W-:-:S03]  /*59a0*/  IMAD.X R41, R28, 0x1, R144, P3 ;  /* 0x000000011c297824 */ /* 0x000fc600018e0690 */
[----:B------:R0:W4:Y:S04]  /*59b0*/  @!P0 LDG.E.U8 R33, desc[UR10][R36.64] ;  /* 0x0000000a24218981 */ /* 0x000128000c1e1100 */
[----:B------:R1:W4:Y:S01]  /*59c0*/  @!P0 LDG.E.U8 R34, desc[UR10][R38.64] ;  /* 0x0000000a26228981 */ /* 0x000322000c1e1100 */
[----:B------:R-:W-:Y:S02]  /*59d0*/  IADD3 R118, P1, PT, R163, R118, RZ ;  /* 0x00000076a3767210 */ /* 0x000fe40007f3e0ff */
[----:B0-----:R-:W-:Y:S02]  /*59e0*/  PRMT R36, RZ, 0x7610, R36 ;  /* 0x00007610ff247816 */ /* 0x001fe40000000024 */
[----:B------:R-:W-:Y:S02]  /*59f0*/  PRMT R37, RZ, 0x7610, R37 ;  /* 0x00007610ff257816 */ /* 0x000fe40000000025 */
[----:B-1----:R-:W-:-:S02]  /*5a00*/  PRMT R38, RZ, 0x7610, R38 ;  /* 0x00007610ff267816 */ /* 0x002fc40000000026 */
[----:B------:R0:W4:Y:S04]  /*5a10*/  @!P0 LDG.E.U8 R36, desc[UR10][R40.64] ;  /* 0x0000000a28248981 */ /* 0x000128000c1e1100 */
[----:B------:R1:W4:Y:S04]  /*5a20*/  @!P0 LDG.E.U8 R37, desc[UR10][R42.64] ;  /* 0x0000000a2a258981 */ /* 0x000328000c1e1100 */
[----:B------:R1:W4:Y:S01]  /*5a30*/  @!P0 LDG.E.U8 R38, desc[UR10][R116.64] ;  /* 0x0000000a74268981 */ /* 0x000322000c1e1100 */
[----:B0-----:R-:W-:Y:S02]  /*5a40*/  PRMT R41, RZ, 0x7610, R41 ;  /* 0x00007610ff297816 */ /* 0x001fe40000000029 */
[----:B-1----:R-:W-:-:S02]  /*5a50*/  IADD3 R42, P3, PT, R163, R143, RZ ;  /* 0x0000008fa32a7210 */ /* 0x002fc40007f7e0ff */
[----:B------:R-:W-:Y:S02]  /*5a60*/  IADD3 R116, P2, PT, R163, R119, RZ ;  /* 0x00000077a3747210 */ /* 0x000fe40007f5e0ff */
[----:B------:R-:W-:Y:S02]  /*5a70*/  PRMT R39, RZ, 0x7610, R39 ;  /* 0x00007610ff277816 */ /* 0x000fe40000000027 */
[----:B------:R-:W-:Y:S02]  /*5a80*/  PRMT R40, RZ, 0x7610, R40 ;  /* 0x00007610ff287816 */ /* 0x000fe40000000028 */
[----:B------:R-:W-:Y:S02]  /*5a90*/  PRMT R147, RZ, 0x7610, R147 ;  /* 0x00007610ff937816 */ /* 0x000fe40000000093 */
[----:B------:R-:W-:Y:S02]  /*5aa0*/  PRMT R148, RZ, 0x7610, R148 ;  /* 0x00007610ff947816 */ /* 0x000fe40000000094 */
[----:B------:R-:W-:-:S02]  /*5ab0*/  PRMT R151, RZ, 0x7610, R151 ;  /* 0x00007610ff977816 */ /* 0x000fc40000000097 */
[----:B------:R-:W-:Y:S02]  /*5ac0*/  PRMT R154, RZ, 0x7610, R154 ;  /* 0x00007610ff9a7816 */ /* 0x000fe4000000009a */
        /* <DEDUP_REMOVED lines=8> */
[----:B------:R-:W-:Y:S01]  /*5b50*/  PRMT R157, RZ, 0x7610, R157 ;  /* 0x00007610ff9d7816 */ /* 0x000fe2000000009d */
[----:B---3--:R-:W-:-:S05]  /*5b60*/  IMAD.X R43, R28, 0x1, R2, P3 ;  /* 0x000000011c2b7824 */ /* 0x008fca00018e0602 */
[----:B------:R0:W3:Y:S02]  /*5b70*/  @!P0 LDG.E.U8 R39, desc[UR10][R42.64] ;  /* 0x0000000a2a278981 */ /* 0x0000e4000c1e1100 */
[----:B0-----:R-:W-:Y:S01]  /*5b80*/  PRMT R42, RZ, 0x7610, R42 ;  /* 0x00007610ff2a7816 */ /* 0x001fe2000000002a */
[----:B--2---:R-:W-:-:S05]  /*5b90*/  IMAD.X R117, R28, 0x1, R161, P2 ;  /* 0x000000011c757824 */ /* 0x004fca00010e06a1 */
[----:B------:R-:W2:Y:S01]  /*5ba0*/  @!P0 LDG.E.U8 R40, desc[UR10][R116.64] ;  /* 0x0000000a74288981 */ /* 0x000ea2000c1e1100 */
[----:B----4-:R-:W-:-:S05]  /*5bb0*/  IMAD.X R119, R28, 0x1, R162, P1 ;  /* 0x000000011c777824 */ /* 0x010fca00008e06a2 */
[----:B------:R0:W4:Y:S01]  /*5bc0*/  @!P0 LDG.E.U8 R41, desc[UR10][R118.64] ;  /* 0x0000000a76298981 */ /* 0x000122000c1e1100 */
[C---:B------:R-:W-:Y:S02]  /*5bd0*/  IADD3 R144, P1, PT, R163.reuse, R247, RZ ;  /* 0x000000f7a3907210 */ /* 0x040fe40007f3e0ff */
[----:B0-----:R-:W-:-:S05]  /*5be0*/  IADD3 R118, P3, PT, R163, R142, RZ ;  /* 0x0000008ea3767210 */ /* 0x001fca0007f7e0ff */
[C---:B------:R-:W-:Y:S01]  /*5bf0*/  IMAD.X R119, R28.reuse, 0x1, R250, P3 ;  /* 0x000000011c777824 */ /* 0x040fe200018e06fa */
[----:B------:R-:W-:Y:S01]  /*5c00*/  PRMT R116, RZ, 0x7610, R116 ;  /* 0x00007610ff747816 */ /* 0x000fe20000000074 */
[----:B------:R-:W-:-:S03]  /*5c10*/  IMAD.X R145, R28, 0x1, R246, P1 ;  /* 0x000000011c917824 */ /* 0x000fc600008e06f6 */
[----:B------:R0:W2:Y:S04]  /*5c20*/  @!P0 LDG.E.U8 R42, desc[UR10][R118.64] ;  /* 0x0000000a762a8981 */ /* 0x0000a8000c1e1100 */
[----:B------:R1:W2:Y:S01]  /*5c30*/  @!P0 LDG.E.U8 R116, desc[UR10][R144.64] ;  /* 0x0000000a90748981 */ /* 0x0002a2000c1e1100 */
[C---:B0-----:R-:W-:Y:S02]  /*5c40*/  IADD3 R118, P1, PT, R163.reuse, R224, RZ ;  /* 0x000000e0a3767210 */ /* 0x041fe40007f3e0ff */
[----:B-1----:R-:W-:-:S03]  /*5c50*/  IADD3 R144, P3, PT, R163, R242, RZ ;  /* 0x000000f2a3907210 */ /* 0x002fc60007f7e0ff */
[C---:B------:R-:W-:Y:S02]  /*5c60*/  IMAD.X R119, R28.reuse, 0x1, R223, P1 ;  /* 0x000000011c777824 */ /* 0x040fe400008e06df */
[----:B------:R-:W-:-:S03]  /*5c70*/  IMAD.X R145, R28, 0x1, R241, P3 ;  /* 0x000000011c917824 */ /* 0x000fc600018e06f1 */
[----:B------:R0:W2:Y:S02]  /*5c80*/  @!P0 LDG.E.U8 R147, desc[UR10][R118.64] ;  /* 0x0000000a76938981 */ /* 0x0000a4000c1e1100 */
[----:B0-----:R-:W-:-:S05]  /*5c90*/  IADD3 R118, P3, PT, R163, R219, RZ ;  /* 0x000000dba3767210 */ /* 0x001fca0007f7e0ff */
[----:B------:R-:W-:-:S05]  /*5ca0*/  IMAD.X R119, R28, 0x1, R218, P3 ;  /* 0x000000011c777824 */ /* 0x000fca00018e06da */
        /* <DEDUP_REMOVED lines=9> */
[----:B------:R-:W2:Y:S01]  /*5d40*/  @!P0 LDG.E.U8 R183, desc[UR10][R118.64] ;  /* 0x0000000a76b78981 */ /* 0x000ea2000c1e1100 */
[----:B------:R-:W-:Y:S02]  /*5d50*/  IADD3 R142, P2, PT, R163, R249, RZ ;  /* 0x000000f9a38e7210 */ /* 0x000fe40007f5e0ff */
[----:B------:R-:W-:-:S03]  /*5d60*/  PRMT R43, RZ, 0x7610, R43 ;  /* 0x00007610ff2b7816 */ /* 0x000fc6000000002b */
[----:B------:R-:W-:-:S05]  /*5d70*/  IMAD.X R143, R28, 0x1, R248, P2 ;  /* 0x000000011c8f7824 */ /* 0x000fca00010e06f8 */
[----:B------:R0:W2:Y:S01]  /*5d80*/  @!P0 LDG.E.U8 R43, desc[UR10][R142.64] ;  /* 0x0000000a8e2b8981 */ /* 0x0000a2000c1e1100 */
[----:B------:R-:W-:-:S06]  /*5d90*/  PRMT R117, RZ, 0x7610, R117 ;  /* 0x00007610ff757816 */ /* 0x000fcc0000000075 */
[----:B------:R1:W2:Y:S01]  /*5da0*/  @!P0 LDG.E.U8 R117, desc[UR10][R144.64] ;  /* 0x0000000a90758981 */ /* 0x0002a2000c1e1100 */
[----:B0-----:R-:W-:-:S05]  /*5db0*/  IADD3 R142, P2, PT, R163, R229, RZ ;  /* 0x000000e5a38e7210 */ /* 0x001fca0007f5e0ff */
[----:B------:R-:W-:-:S05]  /*5dc0*/  IMAD.X R143, R28, 0x1, R225, P2 ;  /* 0x000000011c8f7824 */ /* 0x000fca00010e06e1 */
[----:B------:R0:W2:Y:S01]  /*5dd0*/  @!P0 LDG.E.U8 R146, desc[UR10][R142.64] ;  /* 0x0000000a8e928981 */ /* 0x0000a2000c1e1100 */
[C---:B-1----:R-:W-:Y:S02]  /*5de0*/  IADD3 R144, P1, PT, R163.reuse, R212, RZ ;  /* 0x000000d4a3907210 */ /* 0x042fe40007f3e0ff */
[----:B0-----:R-:W-:-:S05]  /*5df0*/  IADD3 R142, P2, PT, R163, R217, RZ ;  /* 0x000000d9a38e7210 */ /* 0x001fca0007f5e0ff */
[C---:B------:R-:W-:Y:S02]  /*5e00*/  IMAD.X R143, R28.reuse, 0x1, R213, P2 ;  /* 0x000000011c8f7824 */ /* 0x040fe400010e06d5 */
[----:B------:R-:W-:-:S03]  /*5e10*/  IMAD.X R145, R28, 0x1, R211, P1 ;  /* 0x000000011c917824 */ /* 0x000fc600008e06d3 */
[----:B------:R0:W2:Y:S04]  /*5e20*/  @!P0 LDG.E.U8 R149, desc[UR10][R142.64] ;  /* 0x0000000a8e958981 */ /* 0x0000a8000c1e1100 */
[----:B------:R1:W2:Y:S01]  /*5e30*/  @!P0 LDG.E.U8 R150, desc[UR10][R144.64] ;  /* 0x0000000a90968981 */ /* 0x0002a2000c1e1100 */
[C---:B0-----:R-:W-:Y:S02]  /*5e40*/  IADD3 R142, P2, PT, R163.reuse, R205, RZ ;  /* 0x000000cda38e7210 */ /* 0x041fe40007f5e0ff */
[----:B-1----:R-:W-:-:S03]  /*5e50*/  IADD3 R144, P1, PT, R163, R200, RZ ;  /* 0x000000c8a3907210 */ /* 0x002fc60007f3e0ff */
        /* <DEDUP_REMOVED lines=12> */
[C---:B------:R-:W-:Y:S01]  /*5f20*/  IMAD.X R143, R28.reuse, 0x1, R173, P2 ;  /* 0x000000011c8f7824 */ /* 0x040fe200010e06ad */
[----:B------:R-:W-:Y:S02]  /*5f30*/  PRMT R184, RZ, 0x7610, R184 ;  /* 0x00007610ffb87816 */ /* 0x000fe400000000b8 */
[----:B------:R-:W-:Y:S01]  /*5f40*/  IADD3 R118, P3, PT, R163, R170, RZ ;  /* 0x000000aaa3767210 */ /* 0x000fe20007f7e0ff */
[C---:B------:R-:W-:Y:S01]  /*5f50*/  IMAD.X R145, R28.reuse, 0x1, R171, P1 ;  /* 0x000000011c917824 */ /* 0x040fe200008e06ab */
[----:B------:R0:W2:Y:S01]  /*5f60*/  @!P0 LDG.E.U8 R157, desc[UR10][R142.64] ;  /* 0x0000000a8e9d8981 */ /* 0x0000a2000c1e1100 */
[----:B------:R-:W-:Y:S02]  /*5f70*/  PRMT R187, RZ, 0x7610, R187 ;  /* 0x00007610ffbb7816 */ /* 0x000fe400000000bb */
[----:B------:R-:W-:Y:S01]  /*5f80*/  IMAD.X R119, R28, 0x1, R169, P3 ;  /* 0x000000011c777824 */ /* 0x000fe200018e06a9 */
[----:B------:R1:W2:Y:S01]  /*5f90*/  @!P0 LDG.E.U8 R184, desc[UR10][R144.64] ;  /* 0x0000000a90b88981 */ /* 0x0002a2000c1e1100 */
[----:B------:R-:W-:-:S02]  /*5fa0*/  PRMT R186, RZ, 0x7610, R186 ;  /* 0x00007610ffba7816 */ /* 0x000fc400000000ba */
[----:B------:R-:W-:Y:S01]  /*5fb0*/  PRMT R185, RZ, 0x7610, R185 ;  /* 0x00007610ffb97816 */ /* 0x000fe200000000b9 */
[----:B------:R3:W2:Y:S01]  /*5fc0*/  @!P0 LDG.E.U8 R187, desc[UR10][R118.64] ;  /* 0x0000000a76bb8981 */ /* 0x0006a2000c1e1100 */
[C---:B0-----:R-:W-:Y:S02]  /*5fd0*/  IADD3 R142, P2, PT, R163.reuse, R168, RZ ;  /* 0x000000a8a38e7210 */ /* 0x041fe40007f5e0ff */
[----:B-1----:R-:W-:-:S03]  /*5fe0*/  IADD3 R144, P1, PT, R163, R166, RZ ;  /* 0x000000a6a3907210 */ /* 0x002fc60007f3e0ff */
[C---:B------:R-:W-:Y:S01]  /*5ff0*/  IMAD.X R143, R28.reuse, 0x1, R167, P2 ;  /* 0x000000011c8f7824 */ /* 0x040fe200010e06a7 */
[----:B---3--:R-:W-:Y:S01]  /*6000*/  IADD3 R118, P3, PT, R163, R164, RZ ;  /* 0x000000a4a3767210 */ /* 0x008fe20007f7e0ff */
[----:B------:R-:W-:-:S03]  /*6010*/  IMAD.X R145, R28, 0x1, R165, P1 ;  /* 0x000000011c917824 */ /* 0x000fc600008e06a5 */
[----:B------:R0:W3:Y:S01]  /*6020*/  @!P0 LDG.E.U8 R186, desc[UR10][R142.64] ;  /* 0x0000000a8eba8981 */ /* 0x0000e2000c1e1100 */
[----:B------:R-:W-:Y:S01]  /*6030*/  PRMT R196, RZ, 0x7610, R196 ;  /* 0x00007610ffc47816 */ /* 0x000fe200000000c4 */
[----:B------:R-:W-:Y:S02]  /*6040*/  IMAD.X R119, R28, 0x1, R160, P3 ;  /* 0x000000011c777824 */ /* 0x000fe400018e06a0 */
[----:B------:R1:W2:Y:S01]  /*6050*/  @!P0 LDG.E.U8 R185, desc[UR10][R144.64] ;  /* 0x0000000a90b98981 */ /* 0x0002a2000c1e1100 */
[----:B------:R-:W-:Y:S02]  /*6060*/  PRMT R197, RZ, 0x7610, R197 ;  /* 0x00007610ffc57816 */ /* 0x000fe400000000c5 */
[----:B------:R-:W-:Y:S01]  /*6070*/  PRMT R198, RZ, 0x7610, R198 ;  /* 0x00007610ffc67816 */ /* 0x000fe200000000c6 */
[----:B------:R1:W2:Y:S01]  /*6080*/  @!P0 LDG.E.U8 R196, desc[UR10][R118.64] ;  /* 0x0000000a76c48981 */ /* 0x0002a2000c1e1100 */
[C---:B0-----:R-:W-:Y:S02]  /*6090*/  IADD3 R142, P2, PT, R163.reuse, R136, RZ ;  /* 0x00000088a38e7210 */ /* 0x041fe40007f5e0ff */
[----:B-1----:R-:W-:-:S03]  /*60a0*/  IADD3 R144, P1, PT, R163, R134, RZ ;  /* 0x00000086a3907210 */ /* 0x002fc60007f3e0ff */
[C---:B------:R-:W-:Y:S01]  /*60b0*/  IMAD.X R143, R28.reuse, 0x1, R159, P2 ;  /* 0x000000011c8f7824 */ /* 0x040fe200010e069f */
[----:B------:R-:W-:Y:S01]  /*60c0*/  IADD3 R118, P3, PT, R163, R132, RZ ;  /* 0x00000084a3767210 */ /* 0x000fe20007f7e0ff */
[----:B------:R-:W-:-:S03]  /*60d0*/  IMAD.X R145, R28, 0x1, R158, P1 ;  /* 0x000000011c917824 */ /* 0x000fc600008e069e */
[----:B------:R0:W2:Y:S01]  /*60e0*/  @!P0 LDG.E.U8 R197, desc[UR10][R142.64] ;  /* 0x0000000a8ec58981 */ /* 0x0000a2000c1e1100 */
        /* <DEDUP_REMOVED lines=21> */
[----:B----4-:R-:W-:Y:S01]  /*6240*/  IADD3 R118, P3, PT, R163, R120, RZ ;  /* 0x00000078a3767210 */ /* 0x010fe20007f7e0ff */
[----:B------:R-:W-:-:S03]  /*6250*/  IMAD.X R145, R28, 0x1, R135, P1 ;  /* 0x000000011c917824 */ /* 0x000fc600008e0687 */
[----:B------:R0:W4:Y:S01]  /*6260*/  @!P0 LDG.E.U8 R209, desc[UR10][R142.64] ;  /* 0x0000000a8ed18981 */ /* 0x000122000c1e1100 */
        /* <DEDUP_REMOVED lines=13> */
[C---:B------:R-:W-:Y:S02]  /*6340*/  IMAD.X R119, R28.reuse, 0x1, R127, P3 ;  /* 0x000000011c777824 */ /* 0x040fe400018e067f */
[----:B------:R1:W2:Y:S01]  /*6350*/  @!P0 LDG.E.U8 R216, desc[UR10][R144.64] ;  /* 0x0000000a90d88981 */ /* 0x0002a2000c1e1100 */
[----:B------:R-:W-:Y:S02]  /*6360*/  PRMT R221, RZ, 0x7610, R221 ;  /* 0x00007610ffdd7816 */ /* 0x000fe400000000dd */
[C---:B0-----:R-:W-:Y:S01]  /*6370*/  IADD3 R142, P2, PT, R163.reuse, R108, RZ ;  /* 0x0000006ca38e7210 */ /* 0x041fe20007f5e0ff */
[----:B------:R0:W2:Y:S01]  /*6380*/  @!P0 LDG.E.U8 R220, desc[UR10][R118.64] ;  /* 0x0000000a76dc8981 */ /* 0x0000a2000c1e1100 */
[C---:B------:R-:W-:Y:S02]  /*6390*/  IADD3 RZ, P3, PT, R163.reuse, R24, RZ ;  /* 0x00000018a3ff7210 */ /* 0x040fe40007f7e0ff */
[C---:B-1----:R-:W-:Y:S01]  /*63a0*/  IADD3 R144, P1, PT, R163.reuse, R26, RZ ;  /* 0x0000001aa3907210 */ /* 0x042fe20007f3e0ff */
[----:B------:R-:W-:Y:S01]  /*63b0*/  IMAD.X R143, R28, 0x1, R125, P2 ;  /* 0x000000011c8f7824 */ /* 0x000fe200010e067d */
[----:B------:R-:W-:-:S02]  /*63c0*/  IADD3 RZ, P2, PT, R163, R22, RZ ;  /* 0x00000016a3ff7210 */ /* 0x000fc40007f5e0ff */
[----:B------:R-:W-:Y:S01]  /*63d0*/  PRMT R226, RZ, 0x7610, R226 ;  /* 0x00007610ffe27816 */ /* 0x000fe200000000e2 */
[C---:B------:R-:W-:Y:S01]  /*63e0*/  IMAD.X R145, R28.reuse, 0x1, R123, P1 ;  /* 0x000000011c917824 */ /* 0x040fe200008e067b */
[----:B------:R-:W-:Y:S01]  /*63f0*/  PRMT R222, RZ, 0x7610, R222 ;  /* 0x00007610ffde7816 */ /* 0x000fe200000000de */
[C---:B0-----:R-:W-:Y:S01]  /*6400*/  IMAD.IADD R118, R163.reuse, 0x1, R24 ;  /* 0x00000001a3767824 */ /* 0x041fe200078e0218 */
[----:B------:R0:W2:Y:S01]  /*6410*/  @!P0 LDG.E.U8 R221, desc[UR10][R142.64] ;  /* 0x0000000a8edd8981 */ /* 0x0000a2000c1e1100 */
[----:B------:R-:W-:Y:S01]  /*6420*/  IMAD.X R119, R28, 0x1, R121, P3 ;  /* 0x000000011c777824 */ /* 0x000fe200018e0679 */
[----:B------:R-:W-:Y:S02]  /*6430*/  PRMT R227, RZ, 0x7610, R227 ;  /* 0x00007610ffe37816 */ /* 0x000fe400000000e3 */
[C---:B------:R-:W-:Y:S01]  /*6440*/  IADD3 RZ, P3, PT, R163.reuse, R18, RZ ;  /* 0x00000012a3ff7210 */ /* 0x040fe20007f7e0ff */
[----:B------:R1:W2:Y:S01]  /*6450*/  @!P0 LDG.E.U8 R222, desc[UR10][R144.64] ;  /* 0x0000000a90de8981 */ /* 0x0002a2000c1e1100 */
[----:B------:R-:W-:-:S02]  /*6460*/  IADD3 RZ, P1, PT, R163, R20, RZ ;  /* 0x00000014a3ff7210 */ /* 0x000fc40007f3e0ff */
[----:B------:R-:W-:Y:S01]  /*6470*/  PRMT R232, RZ, 0x7610, R232 ;  /* 0x00007610ffe87816 */ /* 0x000fe200000000e8 */
[----:B------:R1:W3:Y:S01]  /*6480*/  @!P0 LDG.E.U8 R226, desc[UR10][R118.64] ;  /* 0x0000000a76e28981 */ /* 0x0002e2000c1e1100 */
[C---:B0-----:R-:W-:Y:S02]  /*6490*/  IMAD.IADD R142, R163.reuse, 0x1, R22 ;  /* 0x00000001a38e7824 */ /* 0x041fe400078e0216 */
[C---:B------:R-:W-:Y:S01]  /*64a0*/  IMAD.X R143, R28.reuse, 0x1, R115, P2 ;  /* 0x000000011c8f7824 */ /* 0x040fe200010e0673 */
[C---:B------:R-:W-:Y:S02]  /*64b0*/  IADD3 RZ, P2, PT, R163.reuse, R16, RZ ;  /* 0x00000010a3ff7210 */ /* 0x040fe40007f5e0ff */
[----:B------:R-:W-:Y:S01]  /*64c0*/  PRMT R228, RZ, 0x7610, R228 ;  /* 0x00007610ffe47816 */ /* 0x000fe200000000e4 */
[C---:B-1----:R-:W-:Y:S01]  /*64d0*/  IMAD.IADD R144, R163.reuse, 0x1, R20 ;  /* 0x00000001a3907824 */ /* 0x042fe200078e0214 */
[----:B------:R0:W3:Y:S01]  /*64e0*/  @!P0 LDG.E.U8 R227, desc[UR10][R142.64] ;  /* 0x0000000a8ee38981 */ /* 0x0000e2000c1e1100 */
[----:B------:R-:W-:Y:S01]  /*64f0*/  IMAD.X R145, R28, 0x1, R113, P1 ;  /* 0x000000011c917824 */ /* 0x000fe200008e0671 */
[----:B------:R-:W-:Y:S01]  /*6500*/  PRMT R231, RZ, 0x7610, R231 ;  /* 0x00007610ffe77816 */ /* 0x000fe200000000e7 */
[----:B------:R-:W-:-:S02]  /*6510*/  IMAD.IADD R118, R163, 0x1, R18 ;  /* 0x00000001a3767824 */ /* 0x000fc400078e0212 */
[C---:B------:R-:W-:Y:S01]  /*6520*/  IMAD.X R119, R28.reuse, 0x1, R111, P3 ;  /* 0x000000011c777824 */ /* 0x040fe200018e066f */
[C---:B------:R-:W-:Y:S01]  /*6530*/  IADD3 RZ, P3, PT, R163.reuse, R12, RZ ;  /* 0x0000000ca3ff7210 */ /* 0x040fe20007f7e0ff */
[----:B------:R1:W3:Y:S01]  /*6540*/  @!P0 LDG.E.U8 R228, desc[UR10][R144.64] ;  /* 0x0000000a90e48981 */ /* 0x0002e2000c1e1100 */
[C---:B------:R-:W-:Y:S01]  /*6550*/  IADD3 RZ, P1, PT, R163.reuse, R14, RZ ;  /* 0x0000000ea3ff7210 */ /* 0x040fe20007f3e0ff */
[C---:B0-----:R-:W-:Y:S02]  /*6560*/  IMAD.IADD R142, R163.reuse, 0x1, R16 ;  /* 0x00000001a38e7824 */ /* 0x041fe400078e0210 */
[----:B------:R0:W3:Y:S01]  /*6570*/  @!P0 LDG.E.U8 R232, desc[UR10][R118.64] ;  /* 0x0000000a76e88981 */ /* 0x0000e2000c1e1100 */
[----:B------:R-:W-:Y:S01]  /*6580*/  IMAD.X R143, R28, 0x1, R109, P2 ;  /* 0x000000011c8f7824 */ /* 0x000fe200010e066d */
[----:B------:R-:W-:Y:S02]  /*6590*/  IADD3 RZ, P2, PT, R163, R10, RZ ;  /* 0x0000000aa3ff7210 */ /* 0x000fe40007f5e0ff */
[----:B------:R-:W-:-:S02]  /*65a0*/  PRMT R235, RZ, 0x7610, R235 ;  /* 0x00007610ffeb7816 */ /* 0x000fc400000000eb */
[----:B------:R-:W-:Y:S01]  /*65b0*/  PRMT R230, RZ, 0x7610, R230 ;  /* 0x00007610ffe67816 */ /* 0x000fe200000000e6 */
[C---:B-1----:R-:W-:Y:S01]  /*65c0*/  IMAD.IADD R144, R163.reuse, 0x1, R14 ;  /* 0x00000001a3907824 */ /* 0x042fe200078e020e */
[----:B------:R1:W3:Y:S01]  /*65d0*/  @!P0 LDG.E.U8 R231, desc[UR10][R142.64] ;  /* 0x0000000a8ee78981 */ /* 0x0002e2000c1e1100 */
[C---:B------:R-:W-:Y:S01]  /*65e0*/  IMAD.X R145, R28.reuse, 0x1, R27, P1 ;  /* 0x000000011c917824 */ /* 0x040fe200008e061b */
[----:B------:R-:W-:Y:S01]  /*65f0*/  PRMT R234, RZ, 0x7610, R234 ;  /* 0x00007610ffea7816 */ /* 0x000fe200000000ea */
[C---:B0-----:R-:W-:Y:S02]  /*6600*/  IMAD.IADD R118, R163.reuse, 0x1, R12 ;  /* 0x00000001a3767824 */ /* 0x041fe400078e020c */
[----:B------:R-:W-:Y:S01]  /*6610*/  IMAD.X R119, R28, 0x1, R25, P3 ;  /* 0x000000011c777824 */ /* 0x000fe200018e0619 */
[C---:B------:R-:W-:Y:S01]  /*6620*/  IADD3 RZ, P3, PT, R163.reuse, R7, RZ ;  /* 0x00000007a3ff7210 */ /* 0x040fe20007f7e0ff */
[----:B------:R0:W3:Y:S01]  /*6630*/  @!P0 LDG.E.U8 R230, desc[UR10][R144.64] ;  /* 0x0000000a90e68981 */ /* 0x0000e2000c1e1100 */
[C---:B------:R-:W-:Y:S01]  /*6640*/  IADD3 RZ, P1, PT, R163.reuse, R8, RZ ;  /* 0x00000008a3ff7210 */ /* 0x040fe20007f3e0ff */
[----:B-1----:R-:W-:-:S02]  /*6650*/  IMAD.IADD R142, R163, 0x1, R10 ;  /* 0x00000001a38e7824 */ /* 0x002fc400078e020a */
[----:B------:R1:W3:Y:S01]  /*6660*/  @!P0 LDG.E.U8 R235, desc[UR10][R118.64] ;  /* 0x0000000a76eb8981 */ /* 0x0002e2000c1e1100 */
[C---:B------:R-:W-:Y:S01]  /*6670*/  IMAD.X R143, R28.reuse, 0x1, R23, P2 ;  /* 0x000000011c8f7824 */ /* 0x040fe200010e0617 */
[C---:B------:R-:W-:Y:S02]  /*6680*/  IADD3 RZ, P2, PT, R163.reuse, R6, RZ ;  /* 0x00000006a3ff7210 */ /* 0x040fe40007f5e0ff */
[----:B------:R-:W-:Y:S02]  /*6690*/  PRMT R238, RZ, 0x7610, R238 ;  /* 0x00007610ffee7816 */ /* 0x000fe400000000ee */
[----:B------:R-:W-:Y:S01]  /*66a0*/  PRMT R233, RZ, 0x7610, R233 ;  /* 0x00007610ffe97816 */ /* 0x000fe200000000e9 */
[C---:B0-----:R-:W-:Y:S01]  /*66b0*/  IMAD.IADD R144, R163.reuse, 0x1, R8 ;  /* 0x00000001a3907824 */ /* 0x041fe200078e0208 */
[----:B------:R0:W3:Y:S01]  /*66c0*/  @!P0 LDG.E.U8 R234, desc[UR10][R142.64] ;  /* 0x0000000a8eea8981 */ /* 0x0000e2000c1e1100 */
[----:B------:R-:W-:Y:S01]  /*66d0*/  IMAD.X R145, R28, 0x1, R21, P1 ;  /* 0x000000011c917824 */ /* 0x000fe200008e0615 */
[----:B------:R-:W-:Y:S01]  /*66e0*/  PRMT R237, RZ, 0x7610, R237 ;  /* 0x00007610ffed7816 */ /* 0x000fe200000000ed */
[----:B-1----:R-:W-:-:S02]  /*66f0*/  IMAD.IADD R118, R163, 0x1, R7 ;  /* 0x00000001a3767824 */ /* 0x002fc400078e0207 */
        /* <DEDUP_REMOVED lines=18> */
[----:B-1----:R-:W-:-:S03]  /*6820*/  IMAD.IADD R142, R163, 0x1, R3 ;  /* 0x00000001a38e7824 */ /* 0x002fc600078e0203 */
[----:B------:R1:W3:Y:S01]  /*6830*/  @!P0 LDG.E.U8 R243, desc[UR10][R118.64] ;  /* 0x0000000a76f38981 */ /* 0x0002e2000c1e1100 */
[----:B------:R-:W-:Y:S01]  /*6840*/  IMAD.X R143, R28, 0x1, R11, P2 ;  /* 0x000000011c8f7824 */ /* 0x000fe200010e060b */
[----:B------:R-:W-:Y:S01]  /*6850*/  PRMT R245, RZ, 0x7610, R245 ;  /* 0x00007610fff57816 */ /* 0x000fe200000000f5 */
[----:B0-----:R-:W-:-:S03]  /*6860*/  IMAD.IADD R144, R163, 0x1, R0 ;  /* 0x00000001a3907824 */ /* 0x001fc600078e0200 */
[----:B------:R0:W3:Y:S01]  /*6870*/  @!P0 LDG.E.U8 R244, desc[UR10][R142.64] ;  /* 0x0000000a8ef48981 */ /* 0x0000e2000c1e1100 */
[----:B------:R-:W-:Y:S01]  /*6880*/  IMAD.X R145, R28, 0x1, R9, P1 ;  /* 0x000000011c917824 */ /* 0x000fe200008e0609 */
[----:B-1----:R-:W-:-:S04]  /*6890*/  LOP3.LUT R119, R188, 0x3, RZ, 0xc0, !PT ;  /* 0x00000003bc777812 */ /* 0x002fc800078ec0ff */
[----:B------:R1:W3:Y:S01]  /*68a0*/  @!P0 LDG.E.U8 R245, desc[UR10][R144.64] ;  /* 0x0000000a90f58981 */ /* 0x0002e2000c1e1100 */
[----:B0-----:R-:W-:Y:S01]  /*68b0*/  SHF.R.U32.HI R142, RZ, 0x2, R188 ;  /* 0x00000002ff8e7819 */ /* 0x001fe200000116bc */
[----:B------:R-:W-:-:S03]  /*68c0*/  IMAD R251, R119, 0x88, RZ ;  /* 0x0000008877fb7824 */ /* 0x000fc600078e02ff */
[----:B------:R-:W-:-:S04]  /*68d0*/  SGXT.U32 R142, R142, 0x3 ;  /* 0x000000038e8e781a */ /* 0x000fc80000000000 */
[----:B------:R-:W-:-:S04]  /*68e0*/  LOP3.LUT R251, R251, R142, RZ, 0xfc, !PT ;  /* 0x0000008efbfb7212 */ /* 0x000fc800078efcff */
[----:B-1----:R-:W-:Y:S01]  /*68f0*/  LOP3.LUT R144, R251, 0x8, RZ, 0x3c, !PT ;  /* 0x00000008fb907812 */ /* 0x002fe200078e3cff */
[----:B------:R-:W-:Y:S04]  /*6900*/  STL [R1+0x19c], R2 ;  /* 0x00019c0201007387 */ /* 0x000fe80000100800 */
[----:B------:R-:W0:Y:S01]  /*6910*/  LDS.U8 R2, [R144+UR6+0x40] ;  /* 0x0000400690027984 */ /* 0x000e220008000000 */
[C---:B------:R-:W-:Y:S01]  /*6920*/  IMAD.SHL.U32 R118, R188.reuse, 0x80, RZ ;  /* 0x00000080bc767824 */ /* 0x040fe200078e00ff */
[----:B------:R-:W-:Y:S01]  /*6930*/  SHF.R.S32.HI R28, RZ, 0x2, R188 ;  /* 0x00000002ff1c7819 */ /* 0x000fe200000114bc */
[----:B------:R-:W-:Y:S01]  /*6940*/  IMAD.SHL.U32 R143, R188, 0x2, RZ ;  /* 0x00000002bc8f7824 */ /* 0x000fe200078e00ff */
[----:B------:R-:W-:Y:S01]  /*6950*/  LOP3.LUT R252, R252, 0x90, RZ, 0xc0, !PT ;  /* 0x00000090fcfc7812 */ /* 0x000fe200078ec0ff */
[----:B------:R-:W-:Y:S01]  /*6960*/  LDS.U8 R142, [R144+UR6+0x200] ;  /* 0x00020006908e7984 */ /* 0x000fe20008000000 */
[----:B------:R-:W-:-:S02]  /*6970*/  LOP3.LUT R118, R118, 0x800, RZ, 0xc0, !PT ;  /* 0x0000080076767812 */ /* 0x000fc400078ec0ff */
[----:B------:R-:W-:Y:S01]  /*6980*/  SGXT R28, R28, 0x1 ;  /* 0x000000011c1c781a */ /* 0x000fe20000000200 */
[----:B------:R-:W-:Y:S02]  /*6990*/  STL [R1+0x1a0], R161 ;  /* 0x0001a0a101007387 */ /* 0x000fe40000100800 */
[----:B------:R-:W-:Y:S02]  /*69a0*/  VIADD R118, R118, UR6 ;  /* 0x0000000676767c36 */ /* 0x000fe40008000000 */
[----:B------:R-:W-:Y:S02]  /*69b0*/  STL [R1+0x1a4], R162 ;  /* 0x0001a4a201007387 */ /* 0x000fe40000100800 */
[----:B------:R-:W-:Y:S01]  /*69c0*/  IMAD R118, R119, 0x20, R118 ;  /* 0x0000002077767824 */ /* 0x000fe200078e0276 */
[----:B------:R-:W-:Y:S01]  /*69d0*/  LOP3.LUT R119, R188, 0xe0, RZ, 0xc0, !PT ;  /* 0x000000e0bc777812 */ /* 0x000fe200078ec0ff */
[----:B------:R-:W-:Y:S01]  /*69e0*/  STL [R1+0x1a8], R249 ;  /* 0x0001a8f901007387 */ /* 0x000fe20000100800 */
[----:B------:R-:W-:-:S03]  /*69f0*/  LOP3.LUT R28, R28, 0x90, RZ, 0xc0, !PT ;  /* 0x000000901c1c7812 */ /* 0x000fc600078ec0ff */
[----:B------:R-:W-:Y:S04]  /*6a00*/  STL [R1+0x1ac], R247 ;  /* 0x0001acf701007387 */ /* 0x000fe80000100800 */
[----:B------:R-:W-:Y:S01]  /*6a10*/  STL [R1+0x1b0], R250 ;  /* 0x0001b0fa01007387 */ /* 0x000fe20000100800 */
[----:B------:R-:W-:-:S03]  /*6a20*/  LOP3.LUT R28, R28, 0x10, R143, 0x78, !PT ;  /* 0x000000101c1c7812 */ /* 0x000fc600078e788f */
[----:B------:R-:W-:Y:S01]  /*6a30*/  STL [R1+0x1b4], R248 ;  /* 0x0001b4f801007387 */ /* 0x000fe20000100800 */
[----:B------:R-:W-:-:S03]  /*6a40*/  IMAD R118, R119, 0x8, R118 ;  /* 0x0000000877767824 */ /* 0x000fc600078e0276 */
[----:B------:R-:W-:Y:S01]  /*6a50*/  STL [R1+0x1b8], R246 ;  /* 0x0001b8f601007387 */ /* 0x000fe20000100800 */
[----:B------:R-:W-:-:S03]  /*6a60*/  LOP3.LUT R145, R251, 0x10, RZ, 0x3c, !PT ;  /* 0x00000010fb917812 */ /* 0x000fc600078e3cff */
[----:B------:R-:W-:Y:S01]  /*6a70*/  STL [R1+0x1bc], R242 ;  /* 0x0001bcf201007387 */ /* 0x000fe20000100800 */
[----:B------:R-:W-:-:S03]  /*6a80*/  LOP3.LUT R239, R251, 0x18, RZ, 0x3c, !PT ;  /* 0x00000018fbef7812 */ /* 0x000fc600078e3cff */
[----:B------:R-:W-:Y:S04]  /*6a90*/  STL [R1+0x1c0], R229 ;  /* 0x0001c0e501007387 */ /* 0x000fe80000100800 */
[----:B------:R-:W-:Y:S01]  /*6aa0*/  STL [R1+0x1c4], R224 ;  /* 0x0001c4e001007387 */ /* 0x000fe20000100800 */
[----:B------:R-:W-:-:S03]  /*6ab0*/  LOP3.LUT R252, R252, 0x7f, R188, 0x78, !PT ;  /* 0x0000007ffcfc7812 */ /* 0x000fc600078e78bc */
[----:B------:R-:W-:Y:S01]  /*6ac0*/  STL [R1+0x1c8], R241 ;  /* 0x0001c8f101007387 */ /* 0x000fe20000100800 */
[----:B------:R-:W-:-:S03]  /*6ad0*/  IMAD.IADD R28, R28, 0x1, R118 ;  /* 0x000000011c1c7824 */ /* 0x000fc600078e0276 */
[----:B------:R-:W-:Y:S04]  /*6ae0*/  STL [R1+0x1cc], R225 ;  /* 0x0001cce101007387 */ /* 0x000fe80000100800 */
[----:B------:R-:W-:Y:S04]  /*6af0*/  STL [R1+0x1d0], R223 ;  /* 0x0001d0df01007387 */ /* 0x000fe80000100800 */
[----:B0-----:R-:W-:Y:S04]  /*6b00*/  STL [R1+0x6c], R2 ;  /* 0x00006c0201007387 */ /* 0x001fe80000100800 */
[----:B------:R-:W-:Y:S04]  /*6b10*/  LDS.U8 R118, [R144+UR6] ;  /* 0x0000000690767984 */ /* 0x000fe80008000000 */
[----:B------:R-:W0:Y:S04]  /*6b20*/  LDS.U8 R119, [R144+UR6+0x20] ;  /* 0x0000200690777984 */ /* 0x000e280008000000 */
[----:B------:R-:W-:Y:S04]  /*6b30*/  LDS.U8 R223, [R144+UR6+0x60] ;  /* 0x0000600690df7984 */ /* 0x000fe80008000000 */
[----:B------:R-:W1:Y:S04]  /*6b40*/  LDS.U8 R143, [R144+UR6+0x220] ;  /* 0x00022006908f7984 */ /* 0x000e680008000000 */
[----:B------:R-:W-:Y:S04]  /*6b50*/  LDS.U8 R225, [R144+UR6+0x240] ;  /* 0x0002400690e17984 */ /* 0x000fe80008000000 */
[----:B------:R-:W-:Y:S04]  /*6b60*/  LDS.U8 R241, [R144+UR6+0x260] ;  /* 0x0002600690f17984 */ /* 0x000fe80008000000 */
[----:B------:R-:W-:Y:S04]  /*6b70*/  LDS.U8 R188, [R145+UR6] ;  /* 0x0000000691bc7984 */ /* 0x000fe80008000000 */
[----:B------:R-:W-:Y:S04]  /*6b80*/  LDS.U8 R189, [R145+UR6+0x20] ;  /* 0x0000200691bd7984 */ /* 0x000fe80008000000 */
[----:B------:R-:W-:Y:S04]  /*6b90*/  LDS.U8 R246, [R145+UR6+0x40] ;  /* 0x0000400691f67984 */ /* 0x000fe80008000000 */
[----:B------:R-:W-:Y:S04]  /*6ba0*/  LDS.U8 R248, [R145+UR6+0x60] ;  /* 0x0000600691f87984 */ /* 0x000fe80008000000 */
[----:B------:R-:W-:Y:S04]  /*6bb0*/  LDS.U8 R190, [R145+UR6+0x200] ;  /* 0x0002000691be7984 */ /* 0x000fe80008000000 */
[----:B------:R-:W-:Y:S04]  /*6bc0*/  LDS.U8 R191, [R145+UR6+0x220] ;  /* 0x0002200691bf7984 */ /* 0x000fe80008000000 */
        /* <DEDUP_REMOVED lines=11> */
[----:B------:R-:W0:Y:S04]  /*6c80*/  LDS.U8 R145, [R251+UR6+0x20] ;  /* 0x00002006fb917984 */ /* 0x000e280008000000 */
[----:B------:R-:W-:Y:S04]  /*6c90*/  LDS.U8 R224, [R251+UR6+0x40] ;  /* 0x00004006fbe07984 */ /* 0x000fe80008000000 */
[----:B------:R-:W-:Y:S04]  /*6ca0*/  LDS.U8 R229, [R251+UR6+0x60] ;  /* 0x00006006fbe57984 */ /* 0x000fe80008000000 */
[----:B------:R-:W-:Y:S04]  /*6cb0*/  LDS.U8 R239, [R251+UR6+0x200] ;  /* 0x00020006fbef7984 */ /* 0x000fe80008000000 */
[----:B------:R-:W0:Y:S04]  /*6cc0*/  LDS.U8 R240, [R251+UR6+0x220] ;  /* 0x00022006fbf07984 */ /* 0x000e280008000000 */
[----:B------:R-:W-:Y:S04]  /*6cd0*/  LDS.U8 R242, [R251+UR6+0x240] ;  /* 0x00024006fbf27984 */ /* 0x000fe80008000000 */
[----:B------:R-:W-:Y:S01]  /*6ce0*/  LDS.U8 R251, [R251+UR6+0x260] ;  /* 0x00026006fbfb7984 */ /* 0x000fe20008000000 */
[----:B------:R-:W-:Y:S06]  /*6cf0*/  BAR.SYNC.DEFER_BLOCKING 0x0 ;  /* 0x0000000000007b1d */ /* 0x000fec0000010000 */
[----:B--2---:R2:W-:Y:S04]  /*6d00*/  STS.U8 [R252+UR6+0x1c00], R183 ;  /* 0x001c00b7fc007988 */ /* 0x0045e80008000006 */
[----:B--2---:R-:W2:Y:S04]  /*6d10*/  LDL.LU R183, [R1+0x6c] ;  /* 0x00006c0001b77983 */ /* 0x004ea80000300800 */
[----:B------:R-:W-:Y:S04]  /*6d20*/  STS.U8 [R252+UR6], R29 ;  /* 0x0000001dfc007988 */ /* 0x000fe80008000006 */
[----:B------:R-:W-:Y:S04]  /*6d30*/  STS.U8 [R252+UR6+0x100], R30 ;  /* 0x0001001efc007988 */ /* 0x000fe80008000006 */
        /* <DEDUP_REMOVED lines=14> */
[----:B------:R0:W-:Y:S04]  /*6e20*/  STS.U8 [R252+UR6+0x1000], R117 ;  /* 0x00100075fc007988 */ /* 0x0001e80008000006 */
        /* <DEDUP_REMOVED lines=14> */
[----:B---3--:R-:W-:Y:S04]  /*6f10*/  STS.U8 [R252+UR6+0x2000], R186 ;  /* 0x002000bafc007988 */ /* 0x008fe80008000006 */
        /* <DEDUP_REMOVED lines=8> */
[----:B----4-:R-:W-:Y:S04]  /*6fa0*/  STS.U8 [R252+UR6+0x2900], R209 ;  /* 0x002900d1fc007988 */ /* 0x010fe80008000006 */
        /* <DEDUP_REMOVED lines=21> */
[----:B------:R-:W-:Y:S01]  /*7100*/  STS.U8 [R252+UR6+0x3f00], R245 ;  /* 0x003f00f5fc007988 */ /* 0x000fe20008000006 */
[----:B------:R-:W-:Y:S06]  /*7110*/  BAR.SYNC.DEFER_BLOCKING 0x0 ;  /* 0x0000000000007b1d */ /* 0x000fec0000010000 */
[----:B------:R-:W3:Y:S04]  /*7120*/  LDSM.16.M88.4 R40, [R28] ;  /* 0x000000001c28783b */ /* 0x000ee80000000200 */
[----:B------:R-:W4:Y:S04]  /*7130*/  LDSM.16.M88.4 R36, [R28+0x1000] ;  /* 0x001000001c24783b */ /* 0x000f280000000200 */
[----:B------:R-:W2:Y:S04]  /*7140*/  LDSM.16.M88.4 R32, [R28+0x2000] ;  /* 0x002000001c20783b */ /* 0x000ea80000000200 */
[----:B------:R-:W2:Y:S01]  /*7150*/  LDSM.16.M88.4 R28, [R28+0x3000] ;  /* 0x003000001c1c783b */ /* 0x000ea20000000200 */
[----:B0-----:R-:W-:-:S02]  /*7160*/  IMAD R117, R119, 0x100, R118 ;  /* 0x0000010077757824 */ /* 0x001fc400078e0276 */
[----:B-1----:R-:W-:Y:S02]  /*7170*/  IMAD R119, R143, 0x100, R142 ;  /* 0x000001008f777824 */ /* 0x002fe400078e028e */
[----:B------:R-:W-:Y:S02]  /*7180*/  IMAD R116, R145, 0x100, R144 ;  /* 0x0000010091747824 */ /* 0x000fe400078e0290 */
[----:B------:R-:W-:Y:S01]  /*7190*/  IMAD R118, R240, 0x100, R239 ;  /* 0x00000100f0767824 */ /* 0x000fe200078e02ef */
[----:B------:R-:W-:Y:S02]  /*71a0*/  F2FP.F16.E4M3.UNPACK_B R117, R117 ;  /* 0x00000075ff75723e */ /* 0x000fe400020006ff */
[----:B------:R-:W-:Y:S02]  /*71b0*/  F2FP.F16.E4M3.UNPACK_B R119, R119 ;  /* 0x00000077ff77723e */ /* 0x000fe400020006ff */
[----:B------:R-:W-:Y:S02]  /*71c0*/  F2FP.F16.E4M3.UNPACK_B R116, R116 ;  /* 0x00000074ff74723e */ /* 0x000fe400020006ff */
[----:B------:R-:W-:Y:S01]  /*71d0*/  F2FP.F16.E4M3.UNPACK_B R118, R118 ;  /* 0x00000076ff76723e */ /* 0x000fe200020006ff */
[----:B------:R-:W-:-:S02]  /*71e0*/  IMAD R188, R189, 0x100, R188 ;  /* 0x00000100bdbc7824 */ /* 0x000fc400078e02bc */
[----:B------:R-:W-:Y:S02]  /*71f0*/  IMAD R190, R191, 0x100, R190 ;  /* 0x00000100bfbe7824 */ /* 0x000fe400078e02be */
[----:B------:R-:W-:Y:S02]  /*7200*/  IMAD R192, R193, 0x100, R192 ;  /* 0x00000100c1c07824 */ /* 0x000fe400078e02c0 */
[----:B------:R-:W-:Y:S01]  /*7210*/  IMAD R194, R195, 0x100, R194 ;  /* 0x00000100c3c27824 */ /* 0x000fe200078e02c2 */
[----:B---3--:R-:W-:Y:S02]  /*7220*/  F2FP.F16.E4M3.UNPACK_B R156, R40 ;  /* 0x00000028ff9c723e */ /* 0x008fe400020006ff */
[----:B------:R-:W-:Y:S02]  /*7230*/  F2FP.F16.E4M3.UNPACK_B R157, R41 ;  /* 0x00000029ff9d723e */ /* 0x000fe400020006ff */
[----:B------:R-:W-:Y:S02]  /*7240*/  F2FP.F16.E4M3.UNPACK_B R142, R42 ;  /* 0x0000002aff8e723e */ /* 0x000fe400020006ff */
[----:B------:R-:W-:-:S02]  /*7250*/  F2FP.F16.E4M3.UNPACK_B R143, R43 ;  /* 0x0000002bff8f723e */ /* 0x000fc400020006ff */
[----:B----4-:R-:W-:Y:S02]  /*7260*/  F2FP.F16.E4M3.UNPACK_B R144, R36 ;  /* 0x00000024ff90723e */ /* 0x010fe400020006ff */
[----:B------:R-:W-:Y:S02]  /*7270*/  F2FP.F16.E4M3.UNPACK_B R145, R37 ;  /* 0x00000025ff91723e */ /* 0x000fe400020006ff */
[----:B------:R-:W-:Y:S02]  /*7280*/  F2FP.F16.E4M3.UNPACK_B R146, R38 ;  /* 0x00000026ff92723e */ /* 0x000fe400020006ff */
[----:B------:R-:W-:Y:S02]  /*7290*/  F2FP.F16.E4M3.UNPACK_B R147, R39 ;  /* 0x00000027ff93723e */ /* 0x000fe400020006ff */
[----:B--2---:R-:W-:Y:S02]  /*72a0*/  F2FP.F16.E4M3.UNPACK_B R148, R32 ;  /* 0x00000020ff94723e */ /* 0x004fe400020006ff */
[----:B------:R-:W-:-:S02]  /*72b0*/  F2FP.F16.E4M3.UNPACK_B R149, R33 ;  /* 0x00000021ff95723e */ /* 0x000fc400020006ff */
[----:B------:R-:W-:Y:S02]  /*72c0*/  F2FP.F16.E4M3.UNPACK_B R150, R34 ;  /* 0x00000022ff96723e */ /* 0x000fe400020006ff */
[----:B------:R-:W-:Y:S02]  /*72d0*/  F2FP.F16.E4M3.UNPACK_B R151, R35 ;  /* 0x00000023ff97723e */ /* 0x000fe400020006ff */
[----:B------:R-:W-:Y:S02]  /*72e0*/  F2FP.F16.E4M3.UNPACK_B R152, R28 ;  /* 0x0000001cff98723e */ /* 0x000fe400020006ff */
[----:B------:R-:W-:Y:S02]  /*72f0*/  F2FP.F16.E4M3.UNPACK_B R153, R29 ;  /* 0x0000001dff99723e */ /* 0x000fe400020006ff */
[----:B------:R-:W-:Y:S02]  /*7300*/  F2FP.F16.E4M3.UNPACK_B R154, R30 ;  /* 0x0000001eff9a723e */ /* 0x000fe400020006ff */
[----:B------:R-:W-:Y:S01]  /*7310*/  F2FP.F16.E4M3.UNPACK_B R155, R31 ;  /* 0x0000001fff9b723e */ /* 0x000fe200020006ff */
[C---:B------:R-:W-:Y:S08]  /*7320*/  HMMA.16816.F32 R104, R116.reuse, R156, R104 ;  /* 0x0000009c7468723c */ /* 0x040ff00000001868 */
[C---:B------:R-:W-:Y:S08]  /*7330*/  HMMA.16816.F32 R100, R116.reuse, R142, R100 ;  /* 0x0000008e7464723c */ /* 0x040ff00000001864 */
[C---:B------:R-:W-:Y:S08]  /*7340*/  HMMA.16816.F32 R96, R116.reuse, R144, R96 ;  /* 0x000000907460723c */ /* 0x040ff00000001860 */
[C---:B------:R-:W-:Y:S08]  /*7350*/  HMMA.16816.F32 R92, R116.reuse, R146, R92 ;  /* 0x00000092745c723c */ /* 0x040ff0000000185c */
[C---:B------:R-:W-:Y:S08]  /*7360*/  HMMA.16816.F32 R88, R116.reuse, R148, R88 ;  /* 0x000000947458723c */ /* 0x040ff00000001858 */
[C---:B------:R-:W-:Y:S08]  /*7370*/  HMMA.16816.F32 R84, R116.reuse, R150, R84 ;  /* 0x000000967454723c */ /* 0x040ff00000001854 */
[C---:B------:R-:W-:Y:S08]  /*7380*/  HMMA.16816.F32 R80, R116.reuse, R152, R80 ;  /* 0x000000987450723c */ /* 0x040ff00000001850 */
[----:B------:R-:W-:Y:S01]  /*7390*/  HMMA.16816.F32 R76, R116, R154, R76 ;  /* 0x0000009a744c723c */ /* 0x000fe2000000184c */
[----:B------:R-:W-:-:S02]  /*73a0*/  F2FP.F16.E4M3.UNPACK_B R116, R188 ;  /* 0x000000bcff74723e */ /* 0x000fc400020006ff */
[----:B------:R-:W-:Y:S02]  /*73b0*/  F2FP.F16.E4M3.UNPACK_B R118, R190 ;  /* 0x000000beff76723e */ /* 0x000fe400020006ff */
[----:B------:R-:W-:Y:S02]  /*73c0*/  F2FP.F16.E4M3.UNPACK_B R117, R192 ;  /* 0x000000c0ff75723e */ /* 0x000fe400020006ff */
[----:B------:R-:W-:-:S07]  /*73d0*/  F2FP.F16.E4M3.UNPACK_B R119, R194 ;  /* 0x000000c2ff77723e */ /* 0x000fce00020006ff */
[----:B------:R-:W-:Y:S01]  /*73e0*/  HMMA.16816.F32 R68, R116, R142, R68 ;  /* 0x0000008e7444723c */ /* 0x000fe20000001844 */
[----:B------:R-:W-:Y:S02]  /*73f0*/  IMAD R142, R223, 0x100, R183 ;  /* 0x00000100df8e7824 */ /* 0x000fe400078e02b7 */
[----:B------:R-:W2:Y:S01]  /*7400*/  LDL.LU R223, [R1+0x1d0] ;  /* 0x0001d00001df7983 */ /* 0x000ea20000300800 */
[----:B------:R-:W-:-:S03]  /*7410*/  IMAD R143, R241, 0x100, R225 ;  /* 0x00000100f18f7824 */ /* 0x000fc600078e02e1 */
[----:B------:R-:W3:Y:S01]  /*7420*/  LDL.LU R225, [R1+0x1cc] ;  /* 0x0001cc0001e17983 */ /* 0x000ee20000300800 */
[----:B------:R-:W-:Y:S01]  /*7430*/  HMMA.16816.F32 R64, R116, R144, R64 ;  /* 0x000000907440723c */ /* 0x000fe20000001840 */
[----:B------:R-:W-:Y:S02]  /*7440*/  IMAD R144, R229, 0x100, R224 ;  /* 0x00000100e5907824 */ /* 0x000fe400078e02e0 */
[----:B------:R-:W4:Y:S01]  /*7450*/  LDL.LU R241, [R1+0x1c8] ;  /* 0x0001c80001f17983 */ /* 0x000f220000300800 */
[----:B------:R-:W-:-:S03]  /*7460*/  IMAD R251, R251, 0x100, R242 ;  /* 0x00000100fbfb7824 */ /* 0x000fc600078e02f2 */
[----:B------:R-:W2:Y:S01]  /*7470*/  LDL.LU R224, [R1+0x1c4] ;  /* 0x0001c40001e07983 */ /* 0x000ea20000300800 */
[C---:B------:R-:W-:Y:S03]  /*7480*/  HMMA.16816.F32 R72, R116.reuse, R156, R72 ;  /* 0x0000009c7448723c */ /* 0x040fe60000001848 */
[----:B------:R-:W3:Y:S04]  /*7490*/  LDL.LU R229, [R1+0x1c0] ;  /* 0x0001c00001e57983 */ /* 0x000ee80000300800 */
[----:B------:R-:W4:Y:S01]  /*74a0*/  LDL.LU R242, [R1+0x1bc] ;  /* 0x0001bc0001f27983 */ /* 0x000f220000300800 */
[C---:B------:R-:W-:Y:S08]  /*74b0*/  HMMA.16816.F32 R60, R116.reuse, R146, R60 ;  /* 0x00000092743c723c */ /* 0x040ff0000000183c */
[C---:B------:R-:W-:Y:S08]  /*74c0*/  HMMA.16816.F32 R56, R116.reuse, R148, R56 ;  /* 0x000000947438723c */ /* 0x040ff00000001838 */
[C---:B------:R-:W-:Y:S08]  /*74d0*/  HMMA.16816.F32 R52, R116.reuse, R150, R52 ;  /* 0x000000967434723c */ /* 0x040ff00000001834 */
[C---:B------:R-:W-:Y:S08]  /*74e0*/  HMMA.16816.F32 R48, R116.reuse, R152, R48 ;  /* 0x000000987430723c */ /* 0x040ff00000001830 */
[----:B------:R-:W-:Y:S01]  /*74f0*/  HMMA.16816.F32 R44, R116, R154, R44 ;  /* 0x0000009a742c723c */ /* 0x000fe2000000182c */
[----:B------:R-:W-:Y:S01]  /*7500*/  F2FP.F16.E4M3.UNPACK_B R117, R142 ;  /* 0x0000008eff75723e */ /* 0x000fe200020006ff */
[----:B------:R-:W-:Y:S01]  /*7510*/  USHF.R.S32.HI UR6, URZ, 0x1f, UR4 ;  /* 0x0000001fff067899 */ /* 0x000fe20008011404 */
[----:B------:R-:W-:Y:S01]  /*7520*/  F2FP.F16.E4M3.UNPACK_B R142, R28.H1 ;  /* 0x0000001cff8e723e */ /* 0x000fe200030006ff */
[----:B------:R-:W-:Y:S01]  /*7530*/  IMAD R28, R248, 0x100, R246 ;  /* 0x00000100f81c7824 */ /* 0x000fe200078e02f6 */
[----:B------:R-:W-:Y:S01]  /*7540*/  F2FP.F16.E4M3.UNPACK_B R116, R144 ;  /* 0x00000090ff74723e */ /* 0x000fe200020006ff */
[----:B------:R-:W4:Y:S01]  /*7550*/  LDL.LU R246, [R1+0x1b8] ;  /* 0x0001b80001f67983 */ /* 0x000f220000300800 */
[----:B------:R-:W-:Y:S01]  /*7560*/  F2FP.F16.E4M3.UNPACK_B R144, R30.H1 ;  /* 0x0000001eff90723e */ /* 0x000fe200030006ff */
[----:B------:R-:W-:Y:S01]  /*7570*/  IMAD R30, R247, 0x100, R250 ;  /* 0x00000100f71e7824 */ /* 0x000fe200078e02fa */
[----:B------:R-:W-:Y:S01]  /*7580*/  F2FP.F16.E4M3.UNPACK_B R119, R143 ;  /* 0x0000008fff77723e */ /* 0x000fe200020006ff */
[----:B------:R-:W4:Y:S01]  /*7590*/  LDL.LU R248, [R1+0x1b4] ;  /* 0x0001b40001f87983 */ /* 0x000f220000300800 */
[----:B------:R-:W-:Y:S01]  /*75a0*/  F2FP.F16.E4M3.UNPACK_B R143, R29.H1 ;  /* 0x0000001dff8f723e */ /* 0x000fe200030006ff */
[----:B------:R-:W-:Y:S01]  /*75b0*/  IMAD R29, R162, 0x100, R249 ;  /* 0x00000100a21d7824 */ /* 0x000fe200078e02f9 */
[----:B------:R-:W-:Y:S01]  /*75c0*/  F2FP.F16.E4M3.UNPACK_B R145, R31.H1 ;  /* 0x0000001fff91723e */ /* 0x000fe200030006ff */
[----:B------:R-:W4:Y:S01]  /*75d0*/  LDL.LU R250, [R1+0x1b0] ;  /* 0x0001b00001fa7983 */ /* 0x000f220000300800 */
[----:B------:R-:W-:Y:S01]  /*75e0*/  IMAD R31, R2, 0x100, R161 ;  /* 0x00000100021f7824 */ /* 0x000fe200078e02a1 */
[----:B------:R-:W-:Y:S01]  /*75f0*/  IADD3 R3, P0, PT, R3, UR4, RZ ;  /* 0x0000000403037c10 */ /* 0x000fe2000ff1e0ff */
[----:B------:R-:W0:Y:S01]  /*7600*/  LDC R146, c[0x0][0x3a8] ;  /* 0x0000ea00ff927b82 */ /* 0x000e220000000800 */
[----:B------:R-:W4:Y:S04]  /*7610*/  LDL.LU R247, [R1+0x1ac] ;  /* 0x0001ac0001f77983 */ /* 0x000f280000300800 */
[----:B------:R-:W4:Y:S04]  /*7620*/  LDL.LU R249, [R1+0x1a8] ;  /* 0x0001a80001f97983 */ /* 0x000f280000300800 */
[----:B------:R-:W4:Y:S04]  /*7630*/  LDL.LU R162, [R1+0x1a4] ;  /* 0x0001a40001a27983 */ /* 0x000f280000300800 */
[----:B------:R-:W4:Y:S04]  /*7640*/  LDL.LU R161, [R1+0x1a0] ;  /* 0x0001a00001a17983 */ /* 0x000f280000300800 */
[----:B------:R-:W4:Y:S04]  /*7650*/  LDL.LU R2, [R1+0x19c] ;  /* 0x00019c0001027983 */ /* 0x000f280000300800 */
[----:B------:R-:W4:Y:S04]  /*7660*/  LDL.LU R187, [R1] ;  /* 0x0000000001bb7983 */ /* 0x000f280000300800 */
[----:B------:R-:W4:Y:S04]  /*7670*/  LDL.LU R184, [R1+0x8] ;  /* 0x0000080001b87983 */ /* 0x000f280000300800 */
[----:B------:R-:W4:Y:S04]  /*7680*/  LDL.LU R183, [R1+0x10] ;  /* 0x0000100001b77983 */ /* 0x000f280000300800 */
[----:B------:R-:W4:Y:S04]  /*7690*/  LDL.LU R215, [R1+0x18] ;  /* 0x0000180001d77983 */ /* 0x000f280000300800 */
[----:B------:R-:W4:Y:S04]  /*76a0*/  LDL.LU R214, [R1+0x20] ;  /* 0x0000200001d67983 */ /* 0x000f280000300800 */
[----:B------:R-:W4:Y:S04]  /*76b0*/  LDL.LU R210, [R1+0x28] ;  /* 0x0000280001d27983 */ /* 0x000f280000300800 */
[----:B------:R-:W4:Y:S01]  /*76c0*/  LDL.LU R209, [R1+0x30] ;  /* 0x0000300001d17983 */ /* 0x000f220000300800 */
[----:B------:R-:W-:-:S02]  /*76d0*/  IADD3 R4, P1, PT, R4, UR4, RZ ;  /* 0x0000000404047c10 */ /* 0x000fc4000ff3e0ff */
[----:B------:R-:W-:Y:S01]  /*76e0*/  IADD3.X R11, PT, PT, R11, UR6, RZ, P0, !PT ;  /* 0x000000060b0b7c10 */ /* 0x000fe200087fe4ff */
[----:B------:R-:W4:Y:S01]  /*76f0*/  LDL.LU R208, [R1+0x38] ;  /* 0x0000380001d07983 */ /* 0x000f220000300800 */
[----:B------:R-:W-:Y:S02]  /*7700*/  IADD3 R0, P6, PT, R0, UR4, RZ ;  /* 0x0000000400007c10 */ /* 0x000fe4000ffde0ff */
[----:B------:R-:W-:Y:S01]  /*7710*/  IADD3 R5, P2, PT, R5, UR4, RZ ;  /* 0x0000000405057c10 */ /* 0x000fe2000ff5e0ff */
[----:B------:R-:W4:Y:S01]  /*7720*/  LDL.LU R204, [R1+0x40] ;  /* 0x0000400001cc7983 */ /* 0x000f220000300800 */
[----:B------:R-:W-:Y:S02]  /*7730*/  IADD3 R12, P0, PT, R12, UR4, RZ ;  /* 0x000000040c0c7c10 */ /* 0x000fe4000ff1e0ff */
[----:B------:R-:W-:Y:S01]  /*7740*/  IADD3.X R13, PT, PT, R13, UR6, RZ, P1, !PT ;  /* 0x000000060d0d7c10 */ /* 0x000fe20008ffe4ff */
[----:B------:R-:W4:Y:S01]  /*7750*/  LDL.LU R203, [R1+0x48] ;  /* 0x0000480001cb7983 */ /* 0x000f220000300800 */
[----:B------:R-:W-:-:S02]  /*7760*/  IADD3 R6, P3, PT, R6, UR4, RZ ;  /* 0x0000000406067c10 */ /* 0x000fc4000ff7e0ff */
[----:B------:R-:W-:Y:S01]  /*7770*/  IADD3 R14, P1, PT, R14, UR4, RZ ;  /* 0x000000040e0e7c10 */ /* 0x000fe2000ff3e0ff */
[----:B------:R-:W4:Y:S01]  /*7780*/  LDL.LU R202, [R1+0x50] ;  /* 0x0000500001ca7983 */ /* 0x000f220000300800 */
[----:B------:R-:W-:Y:S02]  /*7790*/  IADD3 R7, P4, PT, R7, UR4, RZ ;  /* 0x0000000407077c10 */ /* 0x000fe4000ff9e0ff */
[----:B------:R-:W-:Y:S01]  /*77a0*/  IADD3 R8, P5, PT, R8, UR4, RZ ;  /* 0x0000000408087c10 */ /* 0x000fe2000ffbe0ff */
[----:B------:R-:W4:Y:S01]  /*77b0*/  LDL.LU R198, [R1+0x58] ;  /* 0x0000580001c67983 */ /* 0x000f220000300800 */
[----:B------:R-:W-:Y:S02]  /*77c0*/  IADD3.X R9, PT, PT, R9, UR6, RZ, P6, !PT ;  /* 0x0000000609097c10 */ /* 0x000fe4000b7fe4ff */
[----:B------:R-:W-:Y:S01]  /*77d0*/  IADD3.X R15, PT, PT, R15, UR6, RZ, P2, !PT ;  /* 0x000000060f0f7c10 */ /* 0x000fe200097fe4ff */
[----:B------:R-:W4:Y:S01]  /*77e0*/  LDL.LU R197, [R1+0x60] ;  /* 0x0000600001c57983 */ /* 0x000f220000300800 */
[----:B------:R-:W-:-:S02]  /*77f0*/  IADD3.X R25, PT, PT, R25, UR6, RZ, P0, !PT ;  /* 0x0000000619197c10 */ /* 0x000fc400087fe4ff */
[----:B------:R-:W-:Y:S01]  /*7800*/  IADD3 R10, P6, PT, R10, UR4, RZ ;  /* 0x000000040a0a7c10 */ /* 0x000fe2000ffde0ff */
[----:B------:R-:W4:Y:S01]  /*7810*/  LDL.LU R196, [R1+0x2c] ;  /* 0x00002c0001c47983 */ /* 0x000f220000300800 */
[----:B------:R-:W-:Y:S02]  /*7820*/  IADD3 R16, P2, PT, R16, UR4, RZ ;  /* 0x0000000410107c10 */ /* 0x000fe4000ff5e0ff */
[----:B------:R-:W-:Y:S01]  /*7830*/  IADD3 R26, P0, PT, R26, UR4, RZ ;  /* 0x000000041a1a7c10 */ /* 0x000fe2000ff1e0ff */
[----:B------:R-:W4:Y:S01]  /*7840*/  LDL.LU R185, [R1+0x68] ;  /* 0x0000680001b97983 */ /* 0x000f220000300800 */
[----:B------:R-:W-:Y:S02]  /*7850*/  IADD3.X R17, PT, PT, R17, UR6, RZ, P3, !PT ;  /* 0x0000000611117c10 */ /* 0x000fe40009ffe4ff */
[----:B------:R-:W-:Y:S02]  /*7860*/  IADD3.X R27, PT, PT, R27, UR6, RZ, P1, !PT ;  /* 0x000000061b1b7c10 */ /* 0x000fe40008ffe4ff */
[----:B------:R-:W-:-:S02]  /*7870*/  IADD3 R18, P3, PT, R18, UR4, RZ ;  /* 0x0000000412127c10 */ /* 0x000fc4000ff7e0ff */
[----:B------:R-:W-:Y:S02]  /*7880*/  IADD3.X R19, PT, PT, R19, UR6, RZ, P4, !PT ;  /* 0x0000000613137c10 */ /* 0x000fe4000a7fe4ff */
[----:B------:R-:W-:Y:S02]  /*7890*/  IADD3 R108, P1, PT, R108, UR4, RZ ;  /* 0x000000046c6c7c10 */ /* 0x000fe4000ff3e0ff */
[----:B------:R-:W-:Y:S02]  /*78a0*/  IADD3 R20, P4, PT, R20, UR4, RZ ;  /* 0x0000000414147c10 */ /* 0x000fe4000ff9e0ff */
[----:B------:R-:W-:Y:S02]  /*78b0*/  IADD3.X R21, PT, PT, R21, UR6, RZ, P5, !PT ;  /* 0x0000000615157c10 */ /* 0x000fe4000affe4ff */
[----:B------:R-:W-:Y:S02]  /*78c0*/  IADD3 R22, P5, PT, R22, UR4, RZ ;  /* 0x0000000416167c10 */ /* 0x000fe4000ffbe0ff */
[----:B------:R-:W-:-:S02]  /*78d0*/  IADD3.X R23, PT, PT, R23, UR6, RZ, P6, !PT ;  /* 0x0000000617177c10 */ /* 0x000fc4000b7fe4ff */
[----:B------:R-:W-:Y:S02]  /*78e0*/  IADD3.X R109, PT, PT, R109, UR6, RZ, P2, !PT ;  /* 0x000000066d6d7c10 */ /* 0x000fe400097fe4ff */
[----:B------:R-:W-:Y:S02]  /*78f0*/  IADD3.X R123, PT, PT, R123, UR6, RZ, P0, !PT ;  /* 0x000000067b7b7c10 */ /* 0x000fe400087fe4ff */
[----:B------:R-:W-:Y:S02]  /*7900*/  IADD3 R24, P6, PT, R24, UR4, RZ ;  /* 0x0000000418187c10 */ /* 0x000fe4000ffde0ff */
[----:B------:R-:W-:Y:S02]  /*7910*/  IADD3 R110, P2, PT, R110, UR4, RZ ;  /* 0x000000046e6e7c10 */ /* 0x000fe4000ff5e0ff */
[----:B------:R-:W-:Y:S02]  /*7920*/  IADD3 R124, P0, PT, R124, UR4, RZ ;  /* 0x000000047c7c7c10 */ /* 0x000fe4000ff1e0ff */
[----:B------:R-:W-:-:S02]  /*7930*/  IADD3.X R111, PT, PT, R111, UR6, RZ, P3, !PT ;  /* 0x000000066f6f7c10 */ /* 0x000fc40009ffe4ff */
[----:B------:R-:W-:Y:S02]  /*7940*/  IADD3.X R125, PT, PT, R125, UR6, RZ, P1, !PT ;  /* 0x000000067d7d7c10 */ /* 0x000fe40008ffe4ff */
[----:B------:R-:W-:Y:S02]  /*7950*/  IADD3 R112, P3, PT, R112, UR4, RZ ;  /* 0x0000000470707c10 */ /* 0x000fe4000ff7e0ff */
[----:B------:R-:W-:Y:S02]  /*7960*/  IADD3.X R113, PT, PT, R113, UR6, RZ, P4, !PT ;  /* 0x0000000671717c10 */ /* 0x000fe4000a7fe4ff */
[----:B------:R-:W-:Y:S02]  /*7970*/  IADD3 R126, P1, PT, R126, UR4, RZ ;  /* 0x000000047e7e7c10 */ /* 0x000fe4000ff3e0ff */
[----:B------:R-:W-:Y:S02]  /*7980*/  IADD3 R114, P4, PT, R114, UR4, RZ ;  /* 0x0000000472727c10 */ /* 0x000fe4000ff9e0ff */
[----:B------:R-:W-:-:S02]  /*7990*/  IADD3.X R115, PT, PT, R115, UR6, RZ, P5, !PT ;  /* 0x0000000673737c10 */ /* 0x000fc4000affe4ff */
[----:B------:R-:W-:Y:S02]  /*79a0*/  IADD3 R120, P5, PT, R120, UR4, RZ ;  /* 0x0000000478787c10 */ /* 0x000fe4000ffbe0ff */
[----:B------:R-:W-:Y:S02]  /*79b0*/  IADD3.X R121, PT, PT, R121, UR6, RZ, P6, !PT ;  /* 0x0000000679797c10 */ /* 0x000fe4000b7fe4ff */
[----:B------:R-:W-:Y:S02]  /*79c0*/  IADD3.X R127, PT, PT, R127, UR6, RZ, P2, !PT ;  /* 0x000000067f7f7c10 */ /* 0x000fe400097fe4ff */
[----:B------:R-:W-:Y:S02]  /*79d0*/  IADD3.X R137, PT, PT, R137, UR6, RZ, P0, !PT ;  /* 0x0000000689897c10 */ /* 0x000fe400087fe4ff */
[----:B------:R-:W-:Y:S02]  /*79e0*/  IADD3 R122, P6, PT, R122, UR4, RZ ;  /* 0x000000047a7a7c10 */ /* 0x000fe4000ffde0ff */
[----:B------:R-:W-:-:S02]  /*79f0*/  IADD3 R128, P2, PT, R128, UR4, RZ ;  /* 0x0000000480807c10 */ /* 0x000fc4000ff5e0ff */
[----:B------:R-:W-:Y:S02]  /*7a00*/  IADD3 R164, P0, PT, R164, UR4, RZ ;  /* 0x00000004a4a47c10 */ /* 0x000fe4000ff1e0ff */
[----:B------:R-:W-:Y:S02]  /*7a10*/  IADD3.X R129, PT, PT, R129, UR6, RZ, P3, !PT ;  /* 0x0000000681817c10 */ /* 0x000fe40009ffe4ff */
[----:B------:R-:W-:Y:S02]  /*7a20*/  IADD3.X R138, PT, PT, R138, UR6, RZ, P1, !PT ;  /* 0x000000068a8a7c10 */ /* 0x000fe40008ffe4ff */
[----:B------:R-:W-:Y:S02]  /*7a30*/  IADD3 R130, P3, PT, R130, UR4, RZ ;  /* 0x0000000482827c10 */ /* 0x000fe4000ff7e0ff */
[----:B------:R-:W-:Y:S02]  /*7a40*/  IADD3.X R131, PT, PT, R131, UR6, RZ, P4, !PT ;  /* 0x0000000683837c10 */ /* 0x000fe4000a7fe4ff */
[----:B------:R-:W-:-:S02]  /*7a50*/  IADD3 R166, P1, PT, R166, UR4, RZ ;  /* 0x00000004a6a67c10 */ /* 0x000fc4000ff3e0ff */
[----:B------:R-:W-:Y:S02]  /*7a60*/  IADD3 R132, P4, PT, R132, UR4, RZ ;  /* 0x0000000484847c10 */ /* 0x000fe4000ff9e0ff */
[----:B------:R-:W-:Y:S02]  /*7a70*/  IADD3.X R133, PT, PT, R133, UR6, RZ, P5, !PT ;  /* 0x0000000685857c10 */ /* 0x000fe4000affe4ff */
[----:B------:R-:W-:Y:S02]  /*7a80*/  IADD3 R134, P5, PT, R134, UR4, RZ ;  /* 0x0000000486867c10 */ /* 0x000fe4000ffbe0ff */
[----:B------:R-:W-:Y:S02]  /*7a90*/  IADD3.X R135, PT, PT, R135, UR6, RZ, P6, !PT ;  /* 0x0000000687877c10 */ /* 0x000fe4000b7fe4ff */
[----:B------:R-:W-:Y:S02]  /*7aa0*/  IADD3.X R139, PT, PT, R139, UR6, RZ, P2, !PT ;  /* 0x000000068b8b7c10 */ /* 0x000fe400097fe4ff */
[----:B------:R-:W-:-:S02]  /*7ab0*/  IADD3.X R160, PT, PT, R160, UR6, RZ, P0, !PT ;  /* 0x00000006a0a07c10 */ /* 0x000fc400087fe4ff */
[----:B------:R-:W-:Y:S02]  /*7ac0*/  IADD3 R136, P6, PT, R136, UR4, RZ ;  /* 0x0000000488887c10 */ /* 0x000fe4000ffde0ff */
[----:B------:R-:W-:Y:S02]  /*7ad0*/  IADD3 R168, P2, PT, R168, UR4, RZ ;  /* 0x00000004a8a87c10 */ /* 0x000fe4000ff5e0ff */
[----:B------:R-:W-:Y:S02]  /*7ae0*/  IADD3 R178, P0, PT, R178, UR4, RZ ;  /* 0x00000004b2b27c10 */ /* 0x000fe4000ff1e0ff */
        /* <DEDUP_REMOVED lines=26> */
[----:B------:R-:W-:-:S02]  /*7c90*/  IADD3.X R199, PT, PT, R199, UR6, RZ, P3, !PT ;  /* 0x00000006c7c77c10 */ /* 0x000fc40009ffe4ff */
[----:B------:R-:W-:Y:S02]  /*7ca0*/  IADD3.X R218, PT, PT, R218, UR6, RZ, P1, !PT ;  /* 0x00000006dada7c10 */ /* 0x000fe40008ffe4ff */
[----:B------:R-:W-:Y:S02]  /*7cb0*/  IADD3.X R201, PT, PT, R201, UR6, RZ, P4, !PT ;  /* 0x00000006c9c97c10 */ /* 0x000fe4000a7fe4ff */
[----:B------:R-:W-:Y:S02]  /*7cc0*/  IADD3.X R206, PT, PT, R206, UR6, RZ, P5, !PT ;  /* 0x00000006cece7c10 */ /* 0x000fe4000affe4ff */
[----:B------:R-:W-:Y:S02]  /*7cd0*/  IADD3.X R211, PT, PT, R211, UR6, RZ, P6, !PT ;  /* 0x00000006d3d37c10 */ /* 0x000fe4000b7fe4ff */
[----:B--2---:R-:W-:Y:S02]  /*7ce0*/  IADD3 R224, P2, PT, R224, UR4, RZ ;  /* 0x00000004e0e07c10 */ /* 0x004fe4000ff5e0ff */
[----:B---3--:R-:W-:-:S02]  /*7cf0*/  IADD3 R229, P3, PT, R229, UR4, RZ ;  /* 0x00000004e5e57c10 */ /* 0x008fc4000ff7e0ff */
[----:B------:R-:W-:Y:S02]  /*7d00*/  IADD3.X R223, PT, PT, R223, UR6, RZ, P2, !PT ;  /* 0x00000006dfdf7c10 */ /* 0x000fe400097fe4ff */
[----:B----4-:R-:W-:Y:S02]  /*7d10*/  IADD3 R242, P4, PT, R242, UR4, RZ ;  /* 0x00000004f2f27c10 */ /* 0x010fe4000ff9e0ff */
[----:B------:R-:W-:Y:S02]  /*7d20*/  IADD3.X R225, PT, PT, R225, UR6, RZ, P3, !PT ;  /* 0x00000006e1e17c10 */ /* 0x000fe40009ffe4ff */
[----:B------:R-:W-:Y:S02]  /*7d30*/  IADD3.X R241, PT, PT, R241, UR6, RZ, P4, !PT ;  /* 0x00000006f1f17c10 */ /* 0x000fe4000a7fe4ff */
[----:B------:R-:W-:Y:S02]  /*7d40*/  IADD3 R247, P5, PT, R247, UR4, RZ ;  /* 0x00000004f7f77c10 */ /* 0x000fe4000ffbe0ff */
[----:B------:R-:W-:-:S02]  /*7d50*/  IADD3 R249, P6, PT, R249, UR4, RZ ;  /* 0x00000004f9f97c10 */ /* 0x000fc4000ffde0ff */
[----:B------:R-:W-:Y:S02]  /*7d60*/  IADD3.X R246, PT, PT, R246, UR6, RZ, P5, !PT ;  /* 0x00000006f6f67c10 */ /* 0x000fe4000affe4ff */
[----:B------:R-:W-:Y:S02]  /*7d70*/  IADD3.X R248, PT, PT, R248, UR6, RZ, P6, !PT ;  /* 0x00000006f8f87c10 */ /* 0x000fe4000b7fe4ff */
[----:B------:R-:W-:Y:S02]  /*7d80*/  IADD3 R187, P0, PT, R187, UR4, RZ ;  /* 0x00000004bbbb7c10 */ /* 0x000fe4000ff1e0ff */
[----:B------:R-:W-:-:S03]  /*7d90*/  IADD3 R184, P1, PT, R184, UR4, RZ ;  /* 0x00000004b8b87c10 */ /* 0x000fc6000ff3e0ff */
[----:B------:R1:W-:Y:S01]  /*7da0*/  STL [R1], R187 ;  /* 0x000000bb01007387 */ /* 0x0003e20000100800 */
[----:B------:R-:W-:-:S03]  /*7db0*/  IADD3 R183, P2, PT, R183, UR4, RZ ;  /* 0x00000004b7b77c10 */ /* 0x000fc6000ff5e0ff */
[----:B------:R-:W2:Y:S01]  /*7dc0*/  LDL.LU R186, [R1+0x3c] ;  /* 0x00003c0001ba7983 */ /* 0x000ea20000300800 */
[----:B------:R-:W-:-:S03]  /*7dd0*/  IADD3 R215, P3, PT, R215, UR4, RZ ;  /* 0x00000004d7d77c10 */ /* 0x000fc6000ff7e0ff */
[----:B------:R3:W-:Y:S01]  /*7de0*/  STL [R1+0x8], R184 ;  /* 0x000008b801007387 */ /* 0x0007e20000100800 */
[----:B------:R-:W-:-:S03]  /*7df0*/  IADD3 R214, P4, PT, R214, UR4, RZ ;  /* 0x00000004d6d67c10 */ /* 0x000fc6000ff9e0ff */
[----:B-1----:R-:W4:Y:S01]  /*7e00*/  LDL.LU R187, [R1+0x4c] ;  /* 0x00004c0001bb7983 */ /* 0x002f220000300800 */
[----:B------:R-:W-:Y:S02]  /*7e10*/  IADD3.X R162, PT, PT, R162, UR6, RZ, P1, !PT ;  /* 0x00000006a2a27c10 */ /* 0x000fe40008ffe4ff */
[----:B------:R-:W-:Y:S01]  /*7e20*/  IADD3 R210, P5, PT, R210, UR4, RZ ;  /* 0x00000004d2d27c10 */ /* 0x000fe2000ffbe0ff */
[----:B---3--:R-:W3:Y:S01]  /*7e30*/  LDL.LU R184, [R1+0x54] ;  /* 0x0000540001b87983 */ /* 0x008ee20000300800 */
[----:B------:R-:W-:-:S03]  /*7e40*/  IADD3 R209, P6, PT, R209, UR4, RZ ;  /* 0x00000004d1d17c10 */ /* 0x000fc6000ffde0ff */
[----:B------:R1:W-:Y:S04]  /*7e50*/  STL [R1+0x10], R183 ;  /* 0x000010b701007387 */ /* 0x0003e80000100800 */
[----:B-1----:R-:W2:Y:S04]  /*7e60*/  LDL.LU R183, [R1+0x5c] ;  /* 0x00005c0001b77983 */ /* 0x002ea80000300800 */
[----:B------:R-:W-:Y:S04]  /*7e70*/  STL [R1+0x18], R215 ;  /* 0x000018d701007387 */ /* 0x000fe80000100800 */
[----:B------:R-:W-:Y:S04]  /*7e80*/  STL [R1+0x20], R214 ;  /* 0x000020d601007387 */ /* 0x000fe80000100800 */
[----:B------:R-:W-:Y:S04]  /*7e90*/  STL [R1+0x28], R210 ;  /* 0x000028d201007387 */ /* 0x000fe80000100800 */
[----:B------:R-:W-:Y:S04]  /*7ea0*/  STL [R1+0x30], R209 ;  /* 0x000030d101007387 */ /* 0x000fe80000100800 */
[----:B------:R1:W-:Y:S04]  /*7eb0*/  STL [R1+0x4], R162 ;  /* 0x000004a201007387 */ /* 0x0003e80000100800 */
[----:B-1----:R-:W2:Y:S01]  /*7ec0*/  LDL.LU R162, [R1+0x198] ;  /* 0x0001980001a27983 */ /* 0x002ea20000300800 */
[----:B------:R-:W-:-:S02]  /*7ed0*/  IADD3.X R250, PT, PT, R250, UR6, RZ, P0, !PT ;  /* 0x00000006fafa7c10 */ /* 0x000fc400087fe4ff */
[----:B------:R-:W-:Y:S02]  /*7ee0*/  IADD3 R208, P0, PT, R208, UR4, RZ ;  /* 0x00000004d0d07c10 */ /* 0x000fe4000ff1e0ff */
[----:B------:R-:W-:Y:S02]  /*7ef0*/  IADD3.X R161, PT, PT, R161, UR6, RZ, P2, !PT ;  /* 0x00000006a1a17c10 */ /* 0x000fe400097fe4ff */
[----:B------:R-:W-:Y:S01]  /*7f00*/  IADD3 R204, P1, PT, R204, UR4, RZ ;  /* 0x00000004cccc7c10 */ /* 0x000fe2000ff3e0ff */
[----:B------:R-:W-:Y:S01]  /*7f10*/  STL [R1+0x38], R208 ;  /* 0x000038d001007387 */ /* 0x000fe20000100800 */
[----:B------:R-:W-:-:S03]  /*7f20*/  IADD3.X R2, PT, PT, R2, UR6, RZ, P3, !PT ;  /* 0x0000000602027c10 */ /* 0x000fc60009ffe4ff */
[----:B------:R1:W-:Y:S04]  /*7f30*/  STL [R1+0xc], R161 ;  /* 0x00000ca101007387 */ /* 0x0003e80000100800 */
[----:B-1----:R-:W3:Y:S04]  /*7f40*/  LDL.LU R161, [R1+0x194] ;  /* 0x0001940001a17983 */ /* 0x002ee80000300800 */
[----:B------:R-:W-:Y:S04]  /*7f50*/  STL [R1+0x40], R204 ;  /* 0x000040cc01007387 */ /* 0x000fe80000100800 */
[----:B------:R1:W-:Y:S04]  /*7f60*/  STL [R1+0x14], R2 ;  /* 0x0000140201007387 */ /* 0x0003e80000100800 */
[----:B-1----:R-:W4:Y:S01]  /*7f70*/  LDL.LU R2, [R1+0x190] ;  /* 0x0001900001027983 */ /* 0x002f220000300800 */
[----:B------:R-:W-:-:S05]  /*7f80*/  IADD3 R203, P2, PT, R203, UR4, RZ ;  /* 0x00000004cbcb7c10 */ /* 0x000fca000ff5e0ff */
[----:B------:R-:W-:Y:S01]  /*7f90*/  STL [R1+0x48], R203 ;  /* 0x000048cb01007387 */ /* 0x000fe20000100800 */
[----:B--2---:R-:W-:-:S05]  /*7fa0*/  IADD3.X R162, PT, PT, R162, UR6, RZ, P4, !PT ;  /* 0x00000006a2a27c10 */ /* 0x004fca000a7fe4ff */
[----:B------:R1:W-:Y:S04]  /*7fb0*/  STL [R1+0x1c], R162 ;  /* 0x00001ca201007387 */ /* 0x0003e80000100800 */
[----:B-1----:R-:W2:Y:S01]  /*7fc0*/  LDL.LU R162, [R1+0x18c] ;  /* 0x00018c0001a27983 */ /* 0x002ea20000300800 */
[----:B------:R-:W-:Y:S02]  /*7fd0*/  IADD3 R202, P3, PT, R202, UR4, RZ ;  /* 0x00000004caca7c10 */ /* 0x000fe4000ff7e0ff */
[----:B------:R-:W-:Y:S02]  /*7fe0*/  IADD3 R198, P4, PT, R198, UR4, RZ ;  /* 0x00000004c6c67c10 */ /* 0x000fe4000ff9e0ff */
[----:B---3--:R-:W-:Y:S01]  /*7ff0*/  IADD3.X R161, PT, PT, R161, UR6, RZ, P5, !PT ;  /* 0x00000006a1a17c10 */ /* 0x008fe2000affe4ff */
[----:B------:R-:W-:Y:S01]  /*8000*/  STL [R1+0x50], R202 ;  /* 0x000050ca01007387 */ /* 0x000fe20000100800 */
[----:B------:R-:W-:-:S02]  /*8010*/  IADD3 R197, P5, PT, R197, UR4, RZ ;  /* 0x00000004c5c57c10 */ /* 0x000fc4000ffbe0ff */
[----:B------:R-:W-:Y:S01]  /*8020*/  IADD3.X R196, PT, PT, R196, UR6, RZ, P6, !PT ;  /* 0x00000006c4c47c10 */ /* 0x000fe2000b7fe4ff */
[----:B------:R1:W-:Y:S04]  /*8030*/  STL [R1+0x24], R161 ;  /* 0x000024a101007387 */ /* 0x0003e80000100800 */
[----:B-1----:R-:W3:Y:S01]  /*8040*/  LDL.LU R161, [R1+0x188] ;  /* 0x0001880001a17983 */ /* 0x002ee20000300800 */
[----:B----4-:R-:W-:-:S03]  /*8050*/  IADD3.X R2, PT, PT, R2, UR6, RZ, P0, !PT ;  /* 0x0000000602027c10 */ /* 0x010fc600087fe4ff */
[----:B------:R-:W-:Y:S04]  /*8060*/  STL [R1+0x58], R198 ;  /* 0x000058c601007387 */ /* 0x000fe80000100800 */
[----:B------:R-:W-:Y:S04]  /*8070*/  STL [R1+0x60], R197 ;  /* 0x000060c501007387 */ /* 0x000fe80000100800 */
[----:B------:R1:W-:Y:S04]  /*8080*/  STL [R1+0x34], R2 ;  /* 0x0000340201007387 */ /* 0x0003e80000100800 */
[----:B------:R-:W-:Y:S04]  /*8090*/  STL [R1+0x2c], R196 ;  /* 0x00002cc401007387 */ /* 0x000fe80000100800 */
[----:B-1----:R-:W4:Y:S01]  /*80a0*/  LDL.LU R2, [R1+0x184] ;  /* 0x0001840001027983 */ /* 0x002f220000300800 */
[----:B------:R-:W-:-:S05]  /*80b0*/  IADD3 R185, P6, PT, R185, UR4, RZ ;  /* 0x00000004b9b97c10 */ /* 0x000fca000ffde0ff */
[----:B------:R-:W-:Y:S01]  /*80c0*/  STL [R1+0x68], R185 ;  /* 0x000068b901007387 */ /* 0x000fe20000100800 */
[----:B--2---:R-:W-:-:S05]  /*80d0*/  IADD3.X R162, PT, PT, R162, UR6, RZ, P2, !PT ;  /* 0x00000006a2a27c10 */ /* 0x004fca00097fe4ff */
[----:B------:R1:W-:Y:S04]  /*80e0*/  STL [R1+0x44], R162 ;  /* 0x000044a201007387 */ /* 0x0003e80000100800 */
[----:B-1----:R-:W2:Y:S01]  /*80f0*/  LDL.LU R162, [R1+0x180] ;  /* 0x0001800001a27983 */ /* 0x002ea20000300800 */
[----:B------:R-:W-:Y:S02]  /*8100*/  IADD3.X R186, PT, PT, R186, UR6, RZ, P1, !PT ;  /* 0x00000006baba7c10 */ /* 0x000fe40008ffe4ff */
[----:B------:R-:W-:Y:S02]  /*8110*/  IADD3.X R187, PT, PT, R187, UR6, RZ, P3, !PT ;  /* 0x00000006bbbb7c10 */ /* 0x000fe40009ffe4ff */
[----:B------:R-:W-:Y:S01]  /*8120*/  IADD3.X R184, PT, PT, R184, UR6, RZ, P4, !PT ;  /* 0x00000006b8b87c10 */ /* 0x000fe2000a7fe4ff */
[----:B------:R-:W-:Y:S01]  /*8130*/  STL [R1+0x3c], R186 ;  /* 0x00003cba01007387 */ /* 0x000fe20000100800 */
[----:B------:R-:W-:-:S02]  /*8140*/  F2FP.F16.E4M3.UNPACK_B R118, R251 ;  /* 0x000000fbff76723e */ /* 0x000fc400020006ff */
[----:B------:R-:W-:Y:S01]  /*8150*/  F2FP.F16.E4M3.UNPACK_B R40, R40.H1 ;  /* 0x00000028ff28723e */ /* 0x000fe200030006ff */
[----:B------:R-:W-:Y:S01]  /*8160*/  STL [R1+0x4c], R187 ;  /* 0x00004cbb01007387 */ /* 0x000fe20000100800 */
[----:B------:R-:W-:Y:S02]  /*8170*/  F2FP.F16.E4M3.UNPACK_B R41, R41.H1 ;  /* 0x00000029ff29723e */ /* 0x000fe400030006ff */
[----:B------:R-:W-:Y:S02]  /*8180*/  F2FP.F16.E4M3.UNPACK_B R42, R42.H1 ;  /* 0x0000002aff2a723e */ /* 0x000fe400030006ff */
[----:B------:R-:W-:Y:S02]  /*8190*/  F2FP.F16.E4M3.UNPACK_B R43, R43.H1 ;  /* 0x0000002bff2b723e */ /* 0x000fe400030006ff */
[----:B------:R-:W-:Y:S02]  /*81a0*/  F2FP.F16.E4M3.UNPACK_B R36, R36.H1 ;  /* 0x00000024ff24723e */ /* 0x000fe400030006ff */
[----:B------:R-:W-:-:S02]  /*81b0*/  F2FP.F16.E4M3.UNPACK_B R37, R37.H1 ;  /* 0x00000025ff25723e */ /* 0x000fc400030006ff */
[----:B------:R-:W-:Y:S02]  /*81c0*/  F2FP.F16.E4M3.UNPACK_B R38, R38.H1 ;  /* 0x00000026ff26723e */ /* 0x000fe400030006ff */
[----:B------:R-:W-:Y:S02]  /*81d0*/  F2FP.F16.E4M3.UNPACK_B R39, R39.H1 ;  /* 0x00000027ff27723e */ /* 0x000fe400030006ff */
[----:B------:R-:W-:Y:S02]  /*81e0*/  F2FP.F16.E4M3.UNPACK_B R32, R32.H1 ;  /* 0x00000020ff20723e */ /* 0x000fe400030006ff */
[----:B----4-:R-:W-:Y:S02]  /*81f0*/  IADD3.X R2, PT, PT, R2, UR6, RZ, P6, !PT ;  /* 0x0000000602027c10 */ /* 0x010fe4000b7fe4ff */
[----:B------:R-:W-:Y:S02]  /*8200*/  F2FP.F16.E4M3.UNPACK_B R33, R33.H1 ;  /* 0x00000021ff21723e */ /* 0x000fe400030006ff */
[----:B------:R-:W-:-:S02]  /*8210*/  F2FP.F16.E4M3.UNPACK_B R34, R34.H1 ;  /* 0x00000022ff22723e */ /* 0x000fc400030006ff */
[----:B------:R-:W-:Y:S02]  /*8220*/  F2FP.F16.E4M3.UNPACK_B R35, R35.H1 ;  /* 0x00000023ff23723e */ /* 0x000fe400030006ff */
[----:B------:R-:W-:Y:S02]  /*8230*/  F2FP.F16.E4M3.UNPACK_B R28, R28 ;  /* 0x0000001cff1c723e */ /* 0x000fe400020006ff */
[----:B------:R-:W-:Y:S02]  /*8240*/  F2FP.F16.E4M3.UNPACK_B R30, R30 ;  /* 0x0000001eff1e723e */ /* 0x000fe400020006ff */
[----:B------:R-:W-:Y:S02]  /*8250*/  F2FP.F16.E4M3.UNPACK_B R29, R29 ;  /* 0x0000001dff1d723e */ /* 0x000fe400020006ff */
[----:B------:R-:W-:Y:S02]  /*8260*/  F2FP.F16.E4M3.UNPACK_B R31, R31 ;  /* 0x0000001fff1f723e */ /* 0x000fe400020006ff */
[----:B------:R-:W-:Y:S01]  /*8270*/  IADD3.X R183, PT, PT, R183, UR6, RZ, P5, !PT ;  /* 0x00000006b7b77c10 */ /* 0x000fe2000affe4ff */
[----:B------:R1:W-:Y:S04]  /*8280*/  STL [R1+0x64], R2 ;  /* 0x0000640201007387 */ /* 0x0003e80000100800 */
[----:B------:R4:W-:Y:S01]  /*8290*/  STL [R1+0x54], R184 ;  /* 0x000054b801007387 */ /* 0x0009e20000100800 */
[C---:B------:R-:W-:Y:S03]  /*82a0*/  HMMA.16816.F32 R104, R116.reuse, R40, R104 ;  /* 0x000000287468723c */ /* 0x040fe60000001868 */
[----:B-1----:R4:W5:Y:S04]  /*82b0*/  LDL.LU R2, [R1+0x17c] ;  /* 0x00017c0001027983 */ /* 0x0029680000300800 */
[----:B------:R4:W-:Y:S01]  /*82c0*/  STL [R1+0x5c], R183 ;  /* 0x00005cb701007387 */ /* 0x0009e20000100800 */
[----:B------:R-:W-:Y:S01]  /*82d0*/  HMMA.16816.F32 R100, R116, R42, R100 ;  /* 0x0000002a7464723c */ /* 0x000fe20000001864 */
[----:B------:R-:W-:-:S07]  /*82e0*/  UIADD3 UR5, UPT, UPT, UR5, -0x1, URZ ;  /* 0xffffffff05057890 */ /* 0x000fce000fffe0ff */
[----:B------:R-:W-:Y:S01]  /*82f0*/  HMMA.16816.F32 R96, R116, R36, R96 ;  /* 0x000000247460723c */ /* 0x000fe20000001860 */
[----:B------:R-:W-:-:S07]  /*8300*/  UISETP.NE.U32.AND UP0, UPT, UR5, URZ, UPT ;  /* 0x000000ff0500728c */ /* 0x000fce000bf05070 */
[C---:B------:R-:W-:Y:S08]  /*8310*/  HMMA.16816.F32 R92, R116.reuse, R38, R92 ;  /* 0x00000026745c723c */ /* 0x040ff0000000185c */
[C---:B------:R-:W-:Y:S08]  /*8320*/  HMMA.16816.F32 R88, R116.reuse, R32, R88 ;  /* 0x000000207458723c */ /* 0x040ff00000001858 */
[C---:B------:R-:W-:Y:S08]  /*8330*/  HMMA.16816.F32 R84, R116.reuse, R34, R84 ;  /* 0x000000227454723c */ /* 0x040ff00000001854 */
[C---:B------:R-:W-:Y:S08]  /*8340*/  HMMA.16816.F32 R80, R116.reuse, R142, R80 ;  /* 0x0000008e7450723c */ /* 0x040ff00000001850 */
[----:B------:R-:W-:Y:S08]  /*8350*/  HMMA.16816.F32 R76, R116, R144, R76 ;  /* 0x00000090744c723c */ /* 0x000ff0000000184c */
        /* <DEDUP_REMOVED lines=8> */
[----:B0-----:R-:W-:-:S05]  /*83e0*/  IMAD.SHL.U32 R146, R146, 0x20, RZ ;  /* 0x0000002092927824 */ /* 0x001fca00078e00ff */
[----:B---3--:R-:W-:Y:S01]  /*83f0*/  IADD3 R161, P0, PT, R146, R161, RZ ;  /* 0x000000a192a17210 */ /* 0x008fe20007f1e0ff */
[----:B------:R-:W-:-:S03]  /*8400*/  UIADD3 UR8, UPT, UPT, UR8, -0x20, URZ ;  /* 0xffffffe008087890 */ /* 0x000fc6000fffe0ff */
[----:B--2---:R-:W-:Y:S01]  /*8410*/  LEA.HI.X.SX32 R162, R146, R162, 0x1, P0 ;  /* 0x000000a292a27211 */ /* 0x004fe200000f0eff */
[----:B----4-:R-:W-:Y:S09]  /*8420*/  BRA.U UP0, `(.L_x_1) ;  /* 0xffffffcd00887547 */ /* 0x010ff2000b83ffff */
.L_x_0:
[----:B------:R-:W2:Y:S01]  /*8430*/  LDL.LU R32, [R1+0x88] ;  /* 0x0000880001207983 */ /* 0x000ea20000300800 */
[----:B------:R-:W0:Y:S01]  /*8440*/  S2R R20, SR_TID.X ;  /* 0x0000000000147919 */ /* 0x000e220000002100 */
[----:B------:R-:W-:Y:S02]  /*8450*/  F2FP.SATFINITE.E4M3.F32.PACK_AB_MERGE_C R104, R105, R104, RZ ;  /* 0x000000686968723e */ /* 0x000fe400048070ff */
[----:B------:R-:W-:Y:S01]  /*8460*/  F2FP.SATFINITE.E4M3.F32.PACK_AB_MERGE_C R100, R101, R100, RZ ;  /* 0x000000646564723e */ /* 0x000fe200048070ff */
[----:B------:R-:W3:Y:S01]  /*8470*/  LDL.LU R30, [R1+0x178] ;  /* 0x00017800011e7983 */ /* 0x000ee20000300800 */
[----:B------:R-:W-:Y:S02]  /*8480*/  F2FP.SATFINITE.E4M3.F32.PACK_AB_MERGE_C R96, R97, R96, RZ ;  /* 0x000000606160723e */ /* 0x000fe400048070ff */
[----:B------:R-:W-:Y:S02]  /*8490*/  F2FP.SATFINITE.E4M3.F32.PACK_AB_MERGE_C R88, R89, R88, RZ ;  /* 0x000000585958723e */ /* 0x000fe400048070ff */
[----:B------:R-:W-:-:S02]  /*84a0*/  F2FP.SATFINITE.E4M3.F32.PACK_AB_MERGE_C R84, R85, R84, RZ ;  /* 0x000000545554723e */ /* 0x000fc400048070ff */
[----:B------:R-:W-:Y:S01]  /*84b0*/  F2FP.SATFINITE.E4M3.F32.PACK_AB_MERGE_C R80, R81, R80, RZ ;  /* 0x000000505150723e */ /* 0x000fe200048070ff */
[----:B------:R-:W4:Y:S01]  /*84c0*/  S2UR UR5, SR_CgaCtaId ;  /* 0x00000000000579c3 */ /* 0x000f220000008800 */
[----:B------:R-:W-:Y:S02]  /*84d0*/  LOP3.LUT R104, R104, 0xffff, RZ, 0xc0, !PT ;  /* 0x0000ffff68687812 */ /* 0x000fe400078ec0ff */
[----:B------:R-:W-:Y:S02]  /*84e0*/  F2FP.SATFINITE.E4M3.F32.PACK_AB_MERGE_C R72, R73, R72, RZ ;  /* 0x000000484948723e */ /* 0x000fe400048070ff */
[----:B------:R-:W-:Y:S02]  /*84f0*/  F2FP.SATFINITE.E4M3.F32.PACK_AB_MERGE_C R68, R69, R68, RZ ;  /* 0x000000444544723e */ /* 0x000fe400048070ff */
[----:B------:R-:W-:Y:S02]  /*8500*/  F2FP.SATFINITE.E4M3.F32.PACK_AB_MERGE_C R64, R65, R64, RZ ;  /* 0x000000404140723e */ /* 0x000fe400048070ff */
[----:B------:R-:W-:-:S02]  /*8510*/  F2FP.SATFINITE.E4M3.F32.PACK_AB_MERGE_C R56, R57, R56, RZ ;  /* 0x000000383938723e */ /* 0x000fc400048070ff */
[----:B------:R-:W-:Y:S02]  /*8520*/  F2FP.SATFINITE.E4M3.F32.PACK_AB_MERGE_C R52, R53, R52, RZ ;  /* 0x000000343534723e */ /* 0x000fe400048070ff */
[----:B------:R-:W-:Y:S02]  /*8530*/  F2FP.SATFINITE.E4M3.F32.PACK_AB_MERGE_C R48, R49, R48, RZ ;  /* 0x000000303130723e */ /* 0x000fe400048070ff */
[----:B------:R-:W-:Y:S02]  /*8540*/  F2FP.SATFINITE.E4M3.F32.PACK_AB_MERGE_C R106, R107, R106, RZ ;  /* 0x0000006a6b6a723e */ /* 0x000fe400048070ff */
[----:B------:R-:W-:Y:S02]  /*8550*/  F2FP.SATFINITE.E4M3.F32.PACK_AB_MERGE_C R102, R103, R102, RZ ;  /* 0x000000666766723e */ /* 0x000fe400048070ff */
[----:B------:R-:W-:Y:S01]  /*8560*/  F2FP.SATFINITE.E4M3.F32.PACK_AB_MERGE_C R98, R99, R98, RZ ;  /* 0x000000626362723e */ /* 0x000fe200048070ff */
[C---:B0-----:R-:W-:Y:S01]  /*8570*/  IMAD.SHL.U32 R5, R20.reuse, 0x8, RZ ;  /* 0x0000000814057824 */ /* 0x041fe200078e00ff */
[----:B------:R-:W-:Y:S01]  /*8580*/  SHF.R.S32.HI R4, RZ, 0x4, R20 ;  /* 0x00000004ff047819 */ /* 0x000fe20000011414 */
[C---:B------:R-:W-:Y:S01]  /*8590*/  IMAD.SHL.U32 R0, R20.reuse, 0x20, RZ ;  /* 0x0000002014007824 */ /* 0x040fe200078e00ff */
[----:B------:R-:W-:-:S02]  /*85a0*/  LOP3.LUT R3, R20, 0xc, RZ, 0xc0, !PT ;  /* 0x0000000c14037812 */ /* 0x000fc400078ec0ff */
[----:B------:R-:W-:Y:S02]  /*85b0*/  F2FP.SATFINITE.E4M3.F32.PACK_AB_MERGE_C R90, R91, R90, RZ ;  /* 0x0000005a5b5a723e */ /* 0x000fe400048070ff */
[----:B------:R-:W-:Y:S02]  /*85c0*/  F2FP.SATFINITE.E4M3.F32.PACK_AB_MERGE_C R86, R87, R86, RZ ;  /* 0x000000565756723e */ /* 0x000fe400048070ff */
[----:B------:R-:W-:Y:S02]  /*85d0*/  F2FP.SATFINITE.E4M3.F32.PACK_AB_MERGE_C R82, R83, R82, RZ ;  /* 0x000000525352723e */ /* 0x000fe400048070ff */
[----:B------:R-:W-:Y:S02]  /*85e0*/  F2FP.SATFINITE.E4M3.F32.PACK_AB_MERGE_C R58, R59, R58, RZ ;  /* 0x0000003a3b3a723e */ /* 0x000fe400048070ff */
[----:B------:R-:W-:Y:S02]  /*85f0*/  F2FP.SATFINITE.E4M3.F32.PACK_AB_MERGE_C R54, R55, R54, RZ ;  /* 0x000000363736723e */ /* 0x000fe400048070ff */
[----:B------:R-:W-:Y:S01]  /*8600*/  F2FP.SATFINITE.E4M3.F32.PACK_AB_MERGE_C R50, R51, R50, RZ ;  /* 0x000000323332723e */ /* 0x000fe200048070ff */
[----:B------:R-:W-:Y:S01]  /*8610*/  UMOV UR4, 0x400 ;  /* 0x0000040000047882 */ /* 0x000fe20000000000 */
[----:B------:R-:W-:Y:S01]  /*8620*/  SGXT R4, R4, 0x1 ;  /* 0x000000010404781a */ /* 0x000fe20000000200 */
[----:B------:R-:W0:Y:S01]  /*8630*/  LDCU.128 UR12, c[0x0][0x390] ;  /* 0x00007200ff0c77ac */ /* 0x000e220008000c00 */
[----:B------:R-:W-:Y:S01]  /*8640*/  LOP3.LUT R6, R5, 0x1f8, RZ, 0xc0, !PT ;  /* 0x000001f805067812 */ /* 0x000fe200078ec0ff */
[----:B------:R-:W3:Y:S01]  /*8650*/  LDL.LU R38, [R1+0x174] ;  /* 0x0001740001267983 */ /* 0x000ee20000300800 */
[----:B------:R-:W-:-:S02]  /*8660*/  LOP3.LUT R7, R20, 0xe0, RZ, 0xc0, !PT ;  /* 0x000000e014077812 */ /* 0x000fc400078ec0ff */
[----:B------:R-:W-:Y:S02]  /*8670*/  LOP3.LUT R0, R0, 0x60, RZ, 0xc0, !PT ;  /* 0x0000006000007812 */ /* 0x000fe400078ec0ff */
[----:B------:R-:W-:Y:S01]  /*8680*/  LOP3.LUT R4, R4, 0x1020, RZ, 0xc0, !PT ;  /* 0x0000102004047812 */ /* 0x000fe200078ec0ff */
[----:B------:R-:W-:Y:S01]  /*8690*/  IMAD R5, R3, 0x400, R6 ;  /* 0x0000040003057824 */ /* 0x000fe200078e0206 */
[----:B------:R-:W-:Y:S01]  /*86a0*/  SHF.R.U32.HI R20, RZ, 0x1, R20 ;  /* 0x00000001ff147819 */ /* 0x000fe20000011614 */
[----:B------:R-:W-:Y:S01]  /*86b0*/  IMAD R0, R7, 0x10, R0 ;  /* 0x0000001007007824 */ /* 0x000fe200078e0200 */
[----:B-1----:R-:W-:Y:S01]  /*86c0*/  LOP3.LUT R15, R100, 0xffff, RZ, 0xc0, !PT ;  /* 0x0000ffff640f7812 */ /* 0x002fe200078ec0ff */
[----:B------:R-:W-:Y:S01]  /*86d0*/  IMAD R3, R3, 0x2, R4 ;  /* 0x0000000203037824 */ /* 0x000fe200078e0204 */
[----:B------:R-:W-:Y:S02]  /*86e0*/  LOP3.LUT R96, R96, 0xffff, RZ, 0xc0, !PT ;  /* 0x0000ffff60607812 */ /* 0x000fe400078ec0ff */
[----:B------:R-:W-:-:S02]  /*86f0*/  LOP3.LUT R80, R80, 0xffff, RZ, 0xc0, !PT ;  /* 0x0000ffff50507812 */ /* 0x000fc400078ec0ff */
[----:B------:R-:W-:Y:S02]  /*8700*/  LOP3.LUT R88, R88, 0xffff, RZ, 0xc0, !PT ;  /* 0x0000ffff58587812 */ /* 0x000fe400078ec0ff */
[----:B------:R-:W-:Y:S02]  /*8710*/  LOP3.LUT R21, R84, 0xffff, RZ, 0xc0, !PT ;  /* 0x0000ffff54157812 */ /* 0x000fe400078ec0ff */
[----:B------:R-:W-:Y:S02]  /*8720*/  LOP3.LUT R72, R72, 0xffff, RZ, 0xc0, !PT ;  /* 0x0000ffff48487812 */ /* 0x000fe400078ec0ff */
[----:B------:R-:W-:Y:S02]  /*8730*/  LOP3.LUT R29, R68, 0xffff, RZ, 0xc0, !PT ;  /* 0x0000ffff441d7812 */ /* 0x000fe400078ec0ff */
        /* <DEDUP_REMOVED lines=12> */
[----:B------:R-:W-:Y:S01]  /*8800*/  LOP3.LUT R50, R50, 0xffff, RZ, 0xc0, !PT ;  /* 0x0000ffff32327812 */ /* 0x000fe200078ec0ff */
[----:B----4-:R-:W-:Y:S01]  /*8810*/  ULEA UR4, UR5, UR4, 0x18 ;  /* 0x0000000405047291 */ /* 0x010fe2000f8ec0ff */
[----:B------:R-:W-:Y:S01]  /*8820*/  LOP3.LUT R20, R5, 0x60, R20, 0x78, !PT ;  /* 0x0000006005147812 */ /* 0x000fe200078e7814 */
[----:B------:R-:W4:Y:S01]  /*8830*/  LDL.LU R36, [R1+0x84] ;  /* 0x0000840001247983 */ /* 0x000f220000300800 */
[----:B------:R-:W-:Y:S01]  /*8840*/  LOP3.LUT R0, R3, R0, RZ, 0x3c, !PT ;  /* 0x0000000003007212 */ /* 0x000fe200078e3cff */
[----:B------:R-:W2:Y:S01]  /*8850*/  LDCU UR5, c[0x0][0x3b4] ;  /* 0x00007680ff0577ac */ /* 0x000ea20008000800 */
[--C-:B------:R-:W-:Y:S01]  /*8860*/  PRMT R4, R96, 0x3340, R1.reuse ;  /* 0x0000334060047816 */ /* 0x100fe20000000001 */
[----:B------:R-:W4:Y:S01]  /*8870*/  LDL.LU R28, [R1+0x80] ;  /* 0x00008000011c7983 */ /* 0x000f220000300800 */
[----:B------:R-:W-:-:S02]  /*8880*/  PRMT R6, R80, 0x3340, R1 ;  /* 0x0000334050067816 */ /* 0x000fc40000000001 */
[----:B------:R-:W-:Y:S01]  /*8890*/  PRMT R3, R104, 0x3340, R15 ;  /* 0x0000334068037816 */ /* 0x000fe2000000000f */
[----:B------:R-:W4:Y:S01]  /*88a0*/  LDL.LU R34, [R1+0x7c] ;  /* 0x00007c0001227983 */ /* 0x000f220000300800 */
[----:B------:R-:W-:Y:S02]  /*88b0*/  PRMT R5, R88, 0x3340, R21 ;  /* 0x0000334058057816 */ /* 0x000fe40000000015 */
[----:B------:R-:W-:Y:S02]  /*88c0*/  PRMT R9, R3, 0x5410, R4 ;  /* 0x0000541003097816 */ /* 0x000fe40000000004 */
[----:B------:R-:W-:Y:S02]  /*88d0*/  PRMT R11, R5, 0x5410, R6 ;  /* 0x00005410050b7816 */ /* 0x000fe40000000006 */
[--C-:B------:R-:W-:Y:S02]  /*88e0*/  PRMT R4, R64, 0x3340, R1.reuse ;  /* 0x0000334040047816 */ /* 0x100fe40000000001 */
[----:B------:R-:W-:-:S02]  /*88f0*/  PRMT R6, R48, 0x3340, R1 ;  /* 0x0000334030067816 */ /* 0x000fc40000000001 */
[----:B------:R-:W-:Y:S02]  /*8900*/  PRMT R3, R72, 0x3340, R29 ;  /* 0x0000334048037816 */ /* 0x000fe4000000001d */
[----:B------:R-:W-:Y:S02]  /*8910*/  PRMT R5, R56, 0x3340, R39 ;  /* 0x0000334038057816 */ /* 0x000fe40000000027 */
[--C-:B------:R-:W-:Y:S02]  /*8920*/  PRMT R8, R98, 0x3340, R1.reuse ;  /* 0x0000334062087816 */ /* 0x100fe40000000001 */
[----:B------:R-:W-:Y:S02]  /*8930*/  PRMT R13, R82, 0x3340, R1 ;  /* 0x00003340520d7816 */ /* 0x000fe40000000001 */
[----:B------:R-:W-:Y:S02]  /*8940*/  PRMT R7, R106, 0x3340, R23 ;  /* 0x000033406a077816 */ /* 0x000fe40000000017 */
[----:B------:R-:W-:-:S02]  /*8950*/  PRMT R10, R90, 0x3340, R31 ;  /* 0x000033405a0a7816 */ /* 0x000fc4000000001f */
[----:B------:R-:W-:Y:S02]  /*8960*/  PRMT R17, R3, 0x5410, R4 ;  /* 0x0000541003117816 */ /* 0x000fe40000000004 */
[----:B------:R-:W-:Y:S02]  /*8970*/  PRMT R19, R5, 0x5410, R6 ;  /* 0x0000541005137816 */ /* 0x000fe40000000006 */
[----:B------:R-:W-:Y:S02]  /*8980*/  SHF.R.U32.HI R3, RZ, 0x8, R104 ;  /* 0x00000008ff037819 */ /* 0x000fe40000011668 */
[----:B------:R-:W-:Y:S02]  /*8990*/  SHF.R.U32.HI R4, RZ, 0x8, R15 ;  /* 0x00000008ff047819 */ /* 0x000fe4000001160f */
[----:B------:R-:W-:Y:S02]  /*89a0*/  SHF.R.U32.HI R5, RZ, 0x8, R96 ;  /* 0x00000008ff057819 */ /* 0x000fe40000011660 */
[----:B------:R-:W-:-:S02]  /*89b0*/  PRMT R25, R7, 0x5410, R8 ;  /* 0x0000541007197816 */ /* 0x000fc40000000008 */
[----:B------:R-:W-:Y:S02]  /*89c0*/  PRMT R27, R10, 0x5410, R13 ;  /* 0x000054100a1b7816 */ /* 0x000fe4000000000d */
[----:B------:R-:W-:Y:S02]  /*89d0*/  PRMT R13, R50, 0x3340, R1 ;  /* 0x00003340320d7816 */ /* 0x000fe40000000001 */
[----:B------:R-:W-:Y:S02]  /*89e0*/  PRMT R8, R58, 0x3340, R41 ;  /* 0x000033403a087816 */ /* 0x000fe40000000029 */
[----:B------:R-:W-:Y:S02]  /*89f0*/  LOP3.LUT R4, R4, 0xffff, RZ, 0xc0, !PT ;  /* 0x0000ffff04047812 */ /* 0x000fe400078ec0ff */
[----:B------:R-:W-:Y:S02]  /*8a00*/  LOP3.LUT R3, R3, 0xffff, RZ, 0xc0, !PT ;  /* 0x0000ffff03037812 */ /* 0x000fe400078ec0ff */
[----:B------:R-:W-:-:S02]  /*8a10*/  LOP3.LUT R5, R5, 0xffff, RZ, 0xc0, !PT ;  /* 0x0000ffff05057812 */ /* 0x000fc400078ec0ff */
[----:B------:R-:W-:Y:S02]  /*8a20*/  PRMT R35, R8, 0x5410, R13 ;  /* 0x0000541008237816 */ /* 0x000fe4000000000d */
[----:B------:R-:W-:Y:S02]  /*8a30*/  PRMT R10, R3, 0x3340, R4 ;  /* 0x00003340030a7816 */ /* 0x000fe40000000004 */
[----:B-----5:R-:W-:Y:S02]  /*8a40*/  PRMT R13, R5, 0x3340, R2 ;  /* 0x00003340050d7816 */ /* 0x020fe40000000002 */
[----:B------:R-:W-:Y:S02]  /*8a50*/  SHF.R.U32.HI R3, RZ, 0x8, R88 ;  /* 0x00000008ff037819 */ /* 0x000fe40000011658 */
[----:B------:R-:W-:Y:S02]  /*8a60*/  SHF.R.U32.HI R4, RZ, 0x8, R21 ;  /* 0x00000008ff047819 */ /* 0x000fe40000011615 */
[----:B------:R-:W-:-:S02]  /*8a70*/  SHF.R.U32.HI R5, RZ, 0x8, R80 ;  /* 0x00000008ff057819 */ /* 0x000fc40000011650 */
[----:B------:R-:W-:Y:S02]  /*8a80*/  F2FP.SATFINITE.E4M3.F32.PACK_AB_MERGE_C R74, R75, R74, RZ ;  /* 0x0000004a4b4a723e */ /* 0x000fe400048070ff */
[----:B------:R-:W-:Y:S02]  /*8a90*/  F2FP.SATFINITE.E4M3.F32.PACK_AB_MERGE_C R70, R71, R70, RZ ;  /* 0x000000464746723e */ /* 0x000fe400048070ff */
[----:B------:R-:W-:Y:S02]  /*8aa0*/  F2FP.SATFINITE.E4M3.F32.PACK_AB_MERGE_C R66, R67, R66, RZ ;  /* 0x000000424342723e */ /* 0x000fe400048070ff */
[----:B------:R-:W-:Y:S02]  /*8ab0*/  LOP3.LUT R4, R4, 0xffff, RZ, 0xc0, !PT ;  /* 0x0000ffff04047812 */ /* 0x000fe400078ec0ff */
[----:B------:R-:W-:Y:S02]  /*8ac0*/  LOP3.LUT R3, R3, 0xffff, RZ, 0xc0, !PT ;  /* 0x0000ffff03037812 */ /* 0x000fe400078ec0ff */
[----:B------:R-:W-:-:S02]  /*8ad0*/  LOP3.LUT R5, R5, 0xffff, RZ, 0xc0, !PT ;  /* 0x0000ffff05057812 */ /* 0x000fc400078ec0ff */
[----:B------:R-:W-:Y:S02]  /*8ae0*/  LOP3.LUT R74, R74, 0xffff, RZ, 0xc0, !PT ;  /* 0x0000ffff4a4a7812 */ /* 0x000fe400078ec0ff */
[----:B------:R-:W-:Y:S02]  /*8af0*/  LOP3.LUT R37, R70, 0xffff, RZ, 0xc0, !PT ;  /* 0x0000ffff46257812 */ /* 0x000fe400078ec0ff */
[----:B------:R-:W-:Y:S02]  /*8b00*/  LOP3.LUT R66, R66, 0xffff, RZ, 0xc0, !PT ;  /* 0x0000ffff42427812 */ /* 0x000fe400078ec0ff */
[----:B------:R-:W-:Y:S02]  /*8b10*/  PRMT R12, R3, 0x3340, R4 ;  /* 0x00003340030c7816 */ /* 0x000fe40000000004 */
[----:B------:R-:W-:Y:S02]  /*8b20*/  PRMT R15, R5, 0x3340, R2 ;  /* 0x00003340050f7816 */ /* 0x000fe40000000002 */
[----:B------:R-:W-:-:S02]  /*8b30*/  SHF.R.U32.HI R3, RZ, 0x8, R106 ;  /* 0x00000008ff037819 */ /* 0x000fc4000001166a */
[----:B------:R-:W-:Y:S02]  /*8b40*/  SHF.R.U32.HI R4, RZ, 0x8, R23 ;  /* 0x00000008ff047819 */ /* 0x000fe40000011617 */
[----:B------:R-:W-:Y:S02]  /*8b50*/  SHF.R.U32.HI R5, RZ, 0x8, R98 ;  /* 0x00000008ff057819 */ /* 0x000fe40000011662 */
[----:B------:R-:W-:Y:S02]  /*8b60*/  PRMT R7, R66, 0x3340, R1 ;  /* 0x0000334042077816 */ /* 0x000fe40000000001 */
[----:B------:R-:W-:Y:S02]  /*8b70*/  PRMT R6, R74, 0x3340, R37 ;  /* 0x000033404a067816 */ /* 0x000fe40000000025 */
[----:B------:R-:W-:Y:S02]  /*8b80*/  LOP3.LUT R4, R4, 0xffff, RZ, 0xc0, !PT ;  /* 0x0000ffff04047812 */ /* 0x000fe400078ec0ff */
[----:B------:R-:W-:-:S02]  /*8b90*/  LOP3.LUT R3, R3, 0xffff, RZ, 0xc0, !PT ;  /* 0x0000ffff03037812 */ /* 0x000fc400078ec0ff */
[----:B------:R-:W-:Y:S02]  /*8ba0*/  LOP3.LUT R5, R5, 0xffff, RZ, 0xc0, !PT ;  /* 0x0000ffff05057812 */ /* 0x000fe400078ec0ff */
[----:B------:R-:W-:Y:S02]  /*8bb0*/  PRMT R33, R6, 0x5410, R7 ;  /* 0x0000541006217816 */ /* 0x000fe40000000007 */
[----:B------:R-:W-:Y:S02]  /*8bc0*/  SHF.R.U32.HI R7, RZ, 0x8, R29 ;  /* 0x00000008ff077819 */ /* 0x000fe4000001161d */
[----:B------:R-:W-:Y:S02]  /*8bd0*/  PRMT R18, R3, 0x3340, R4 ;  /* 0x0000334003127816 */ /* 0x000fe40000000004 */
[----:B------:R-:W-:Y:S02]  /*8be0*/  PRMT R29, R5, 0x3340, R2 ;  /* 0x00003340051d7816 */ /* 0x000fe40000000002 */
[----:B------:R-:W-:-:S02]  /*8bf0*/  SHF.R.U32.HI R8, RZ, 0x8, R64 ;  /* 0x00000008ff087819 */ /* 0x000fc40000011640 */
[----:B------:R-:W-:Y:S02]  /*8c00*/  PRMT R29, R18, 0x5410, R29 ;  /* 0x00005410121d7816 */ /* 0x000fe4000000001d */
[----:B------:R-:W-:Y:S02]  /*8c10*/  LOP3.LUT R8, R8, 0xffff, RZ, 0xc0, !PT ;  /* 0x0000ffff08087812 */ /* 0x000fe400078ec0ff */
[----:B------:R-:W-:Y:S02]  /*8c20*/  SHF.R.U32.HI R6, RZ, 0x8, R72 ;  /* 0x00000008ff067819 */ /* 0x000fe40000011648 */
[----:B------:R-:W-:Y:S02]  /*8c30*/  PRMT R21, R8, 0x3340, R1 ;  /* 0x0000334008157816 */ /* 0x000fe40000000001 */
[----:B------:R-:W-:Y:S02]  /*8c40*/  SHF.R.U32.HI R8, RZ, 0x8, R48 ;  /* 0x00000008ff087819 */ /* 0x000fe40000011630 */
[----:B------:R-:W-:-:S02]  /*8c50*/  LOP3.LUT R7, R7, 0xffff, RZ, 0xc0, !PT ;  /* 0x0000ffff07077812 */ /* 0x000fc400078ec0ff */
[----:B------:R-:W-:Y:S02]  /*8c60*/  LOP3.LUT R6, R6, 0xffff, RZ, 0xc0, !PT ;  /* 0x0000ffff06067812 */ /* 0x000fe400078ec0ff */
[----:B------:R-:W-:Y:S02]  /*8c70*/  LOP3.LUT R8, R8, 0xffff, RZ, 0xc0, !PT ;  /* 0x0000ffff08087812 */ /* 0x000fe400078ec0ff */
[----:B------:R-:W-:Y:S02]  /*8c80*/  SHF.R.U32.HI R3, RZ, 0x8, R90 ;  /* 0x00000008ff037819 */ /* 0x000fe4000001165a */
[----:B------:R-:W-:Y:S02]  /*8c90*/  SHF.R.U32.HI R4, RZ, 0x8, R31 ;  /* 0x00000008ff047819 */ /* 0x000fe4000001161f */
[----:B------:R-:W-:Y:S02]  /*8ca0*/  PRMT R14, R6, 0x3340, R7 ;  /* 0x00003340060e7816 */ /* 0x000fe40000000007 */
[----:B------:R-:W-:-:S02]  /*8cb0*/  SHF.R.U32.HI R6, RZ, 0x8, R56 ;  /* 0x00000008ff067819 */ /* 0x000fc40000011638 */
[----:B------:R-:W-:Y:S02]  /*8cc0*/  SHF.R.U32.HI R7, RZ, 0x8, R39 ;  /* 0x00000008ff077819 */ /* 0x000fe40000011627 */
[----:B------:R-:W-:Y:S02]  /*8cd0*/  PRMT R23, R8, 0x3340, R1 ;  /* 0x0000334008177816 */ /* 0x000fe40000000001 */
[----:B------:R-:W-:Y:S02]  /*8ce0*/  LOP3.LUT R4, R4, 0xffff, RZ, 0xc0, !PT ;  /* 0x0000ffff04047812 */ /* 0x000fe400078ec0ff */
[----:B------:R-:W-:Y:S02]  /*8cf0*/  LOP3.LUT R3, R3, 0xffff, RZ, 0xc0, !PT ;  /* 0x0000ffff03037812 */ /* 0x000fe400078ec0ff */
[----:B------:R-:W-:Y:S02]  /*8d00*/  SHF.R.U32.HI R5, RZ, 0x8, R82 ;  /* 0x00000008ff057819 */ /* 0x000fe40000011652 */
[----:B------:R-:W-:-:S02]  /*8d10*/  SHF.R.U32.HI R8, RZ, 0x8, R66 ;  /* 0x00000008ff087819 */ /* 0x000fc40000011642 */
[----:B------:R-:W-:Y:S02]  /*8d20*/  LOP3.LUT R7, R7, 0xffff, RZ, 0xc0, !PT ;  /* 0x0000ffff07077812 */ /* 0x000fe400078ec0ff */
[----:B------:R-:W-:Y:S02]  /*8d30*/  LOP3.LUT R6, R6, 0xffff, RZ, 0xc0, !PT ;  /* 0x0000ffff06067812 */ /* 0x000fe400078ec0ff */
[----:B------:R-:W-:Y:S02]  /*8d40*/  PRMT R22, R3, 0x3340, R4 ;  /* 0x0000334003167816 */ /* 0x000fe40000000004 */
[----:B------:R-:W-:Y:S02]  /*8d50*/  LOP3.LUT R5, R5, 0xffff, RZ, 0xc0, !PT ;  /* 0x0000ffff05057812 */ /* 0x000fe400078ec0ff */
[----:B------:R-:W-:Y:S02]  /*8d60*/  LOP3.LUT R3, R8, 0xffff, RZ, 0xc0, !PT ;  /* 0x0000ffff08037812 */ /* 0x000fe400078ec0ff */
[----:B------:R-:W-:-:S02]  /*8d70*/  PRMT R16, R6, 0x3340, R7 ;  /* 0x0000334006107816 */ /* 0x000fc40000000007 */
[----:B------:R-:W-:Y:S02]  /*8d80*/  SHF.R.U32.HI R7, RZ, 0x8, R37 ;  /* 0x00000008ff077819 */ /* 0x000fe40000011625 */
[--C-:B------:R-:W-:Y:S02]  /*8d90*/  PRMT R31, R5, 0x3340, R2.reuse ;  /* 0x00003340051f7816 */ /* 0x100fe40000000002 */
[----:B------:R-:W-:Y:S02]  /*8da0*/  PRMT R37, R3, 0x3340, R2 ;  /* 0x0000334003257816 */ /* 0x000fe40000000002 */
[----:B------:R-:W-:Y:S02]  /*8db0*/  SHF.R.U32.HI R6, RZ, 0x8, R74 ;  /* 0x00000008ff067819 */ /* 0x000fe4000001164a */
[----:B------:R-:W-:Y:S02]  /*8dc0*/  SHF.R.U32.HI R4, RZ, 0x8, R41 ;  /* 0x00000008ff047819 */ /* 0x000fe40000011629 */
[----:B------:R-:W-:-:S02]  /*8dd0*/  SHF.R.U32.HI R3, RZ, 0x8, R58 ;  /* 0x00000008ff037819 */ /* 0x000fc4000001163a */
[----:B------:R-:W-:Y:S02]  /*8de0*/  SHF.R.U32.HI R5, RZ, 0x8, R50 ;  /* 0x00000008ff057819 */ /* 0x000fe40000011632 */
[----:B------:R-:W-:Y:S02]  /*8df0*/  LOP3.LUT R7, R7, 0xffff, RZ, 0xc0, !PT ;  /* 0x0000ffff07077812 */ /* 0x000fe400078ec0ff */
[----:B------:R-:W-:Y:S02]  /*8e00*/  LOP3.LUT R6, R6, 0xffff, RZ, 0xc0, !PT ;  /* 0x0000ffff06067812 */ /* 0x000fe400078ec0ff */
[----:B------:R-:W-:Y:S02]  /*8e10*/  LOP3.LUT R24, R4, 0xffff, RZ, 0xc0, !PT ;  /* 0x0000ffff04187812 */ /* 0x000fe400078ec0ff */
[----:B------:R-:W-:Y:S02]  /*8e20*/  LOP3.LUT R3, R3, 0xffff, RZ, 0xc0, !PT ;  /* 0x0000ffff03037812 */ /* 0x000fe400078ec0ff */
[----:B------:R-:W-:-:S02]  /*8e30*/  LOP3.LUT R26, R5, 0xffff, RZ, 0xc0, !PT ;  /* 0x0000ffff051a7812 */ /* 0x000fc400078ec0ff */
[----:B------:R-:W-:Y:S02]  /*8e40*/  F2FP.SATFINITE.E4M3.F32.PACK_AB_MERGE_C R92, R93, R92, RZ ;  /* 0x0000005c5d5c723e */ /* 0x000fe400048070ff */
[----:B------:R-:W-:Y:S02]  /*8e50*/  F2FP.SATFINITE.E4M3.F32.PACK_AB_MERGE_C R60, R61, R60, RZ ;  /* 0x0000003c3d3c723e */ /* 0x000fe400048070ff */
[----:B------:R-:W-:Y:S02]  /*8e60*/  F2FP.SATFINITE.E4M3.F32.PACK_AB_MERGE_C R94, R95, R94, RZ ;  /* 0x0000005e5f5e723e */ /* 0x000fe400048070ff */
[----:B------:R-:W-:Y:S01]  /*8e70*/  F2FP.SATFINITE.E4M3.F32.PACK_AB_MERGE_C R76, R77, R76, RZ ;  /* 0x0000004c4d4c723e */ /* 0x000fe200048070ff */
[C---:B--2---:R-:W-:Y:S01]  /*8e80*/  IMAD R18, R32.reuse, UR5, RZ ;  /* 0x0000000520127c24 */ /* 0x044fe2000f8e02ff */
[----:B0-----:R-:W-:Y:S02]  /*8e90*/  ISETP.GE.AND P0, PT, R32, UR14, PT ;  /* 0x0000000e20007c0c */ /* 0x001fe4000bf06270 */
[----:B------:R-:W2:Y:S01]  /*8ea0*/  LDL.LU R32, [R1+0x170] ;  /* 0x0001700001207983 */ /* 0x000ea20000300800 */
[----:B------:R-:W-:-:S02]  /*8eb0*/  F2FP.SATFINITE.E4M3.F32.PACK_AB_MERGE_C R62, R63, R62, RZ ;  /* 0x0000003e3f3e723e */ /* 0x000fc400048070ff */
[----:B------:R-:W-:Y:S02]  /*8ec0*/  F2FP.SATFINITE.E4M3.F32.PACK_AB_MERGE_C R44, R45, R44, RZ ;  /* 0x0000002c2d2c723e */ /* 0x000fe400048070ff */
[----:B---3--:R-:W-:Y:S02]  /*8ed0*/  ISETP.LT.AND P6, PT, R30, UR15, !P0 ;  /* 0x0000000f1e007c0c */ /* 0x008fe4000c7c1270 */
[----:B------:R-:W3:Y:S01]  /*8ee0*/  LDL.LU R30, [R1+0x16c] ;  /* 0x00016c00011e7983 */ /* 0x000ee20000300800 */
[----:B------:R-:W-:Y:S02]  /*8ef0*/  F2FP.SATFINITE.E4M3.F32.PACK_AB_MERGE_C R78, R79, R78, RZ ;  /* 0x0000004e4f4e723e */ /* 0x000fe400048070ff */
[----:B------:R-:W-:Y:S02]  /*8f00*/  F2FP.SATFINITE.E4M3.F32.PACK_AB_MERGE_C R46, R47, R46, RZ ;  /* 0x0000002e2f2e723e */ /* 0x000fe400048070ff */
[----:B------:R-:W-:Y:S02]  /*8f10*/  PRMT R8, R6, 0x3340, R7 ;  /* 0x0000334006087816 */ /* 0x000fe40000000007 */
[----:B------:R-:W-:-:S02]  /*8f20*/  PRMT R3, R3, 0x3340, R24 ;  /* 0x0000334003037816 */ /* 0x000fc40000000018 */
[----:B------:R-:W-:Y:S02]  /*8f30*/  PRMT R26, R26, 0x3340, R1 ;  /* 0x000033401a1a7816 */ /* 0x000fe40000000001 */
[----:B------:R-:W-:Y:S02]  /*8f40*/  LOP3.LUT R92, R92, 0xffff, RZ, 0xc0, !PT ;  /* 0x0000ffff5c5c7812 */ /* 0x000fe400078ec0ff */
[----:B------:R-:W-:Y:S02]  /*8f50*/  LOP3.LUT R60, R60, 0xffff, RZ, 0xc0, !PT ;  /* 0x0000ffff3c3c7812 */ /* 0x000fe400078ec0ff */
[----:B------:R-:W-:Y:S02]  /*8f60*/  LOP3.LUT R76, R76, 0xffff, RZ, 0xc0, !PT ;  /* 0x0000ffff4c4c7812 */ /* 0x000fe400078ec0ff */
[----:B------:R-:W-:Y:S02]  /*8f70*/  LOP3.LUT R44, R44, 0xffff, RZ, 0xc0, !PT ;  /* 0x0000ffff2c2c7812 */ /* 0x000fe400078ec0ff */
[----:B------:R-:W-:-:S02]  /*8f80*/  PRMT R13, R10, 0x5410, R13 ;  /* 0x000054100a0d7816 */ /* 0x000fc4000000000d */
[----:B------:R-:W-:Y:S02]  /*8f90*/  PRMT R15, R12, 0x5410, R15 ;  /* 0x000054100c0f7816 */ /* 0x000fe4000000000f */
[----:B------:R-:W-:Y:S02]  /*8fa0*/  PRMT R21, R14, 0x5410, R21 ;  /* 0x000054100e157816 */ /* 0x000fe40000000015 */
[----:B------:R-:W-:Y:S02]  /*8fb0*/  PRMT R23, R16, 0x5410, R23 ;  /* 0x0000541010177816 */ /* 0x000fe40000000017 */
[----:B------:R-:W-:Y:S02]  /*8fc0*/  LOP3.LUT R94, R94, 0xffff, RZ, 0xc0, !PT ;  /* 0x0000ffff5e5e7812 */ /* 0x000fe400078ec0ff */
[----:B------:R-:W-:Y:S02]  /*8fd0*/  LOP3.LUT R62, R62, 0xffff, RZ, 0xc0, !PT ;  /* 0x0000ffff3e3e7812 */ /* 0x000fe400078ec0ff */
[----:B------:R-:W-:-:S02]  /*8fe0*/  PRMT R31, R22, 0x5410, R31 ;  /* 0x00005410161f7816 */ /* 0x000fc4000000001f */
[----:B------:R-:W-:Y:S02]  /*8ff0*/  PRMT R37, R8, 0x5410, R37 ;  /* 0x0000541008257816 */ /* 0x000fe40000000025 */
[----:B------:R-:W-:Y:S02]  /*9000*/  PRMT R63, R3, 0x5410, R26 ;  /* 0x00005410033f7816 */ /* 0x000fe4000000001a */
[----:B------:R-:W-:Y:S02]  /*9010*/  LOP3.LUT R78, R78, 0xffff, RZ, 0xc0, !PT ;  /* 0x0000ffff4e4e7812 */ /* 0x000fe400078ec0ff */
[----:B------:R-:W-:Y:S02]  /*9020*/  LOP3.LUT R46, R46, 0xffff, RZ, 0xc0, !PT ;  /* 0x0000ffff2e2e7812 */ /* 0x000fe400078ec0ff */
[----:B------:R-:W-:Y:S02]  /*9030*/  PRMT R4, R9, 0x4210, R92 ;  /* 0x0000421009047816 */ /* 0x000fe4000000005c */
[----:B------:R-:W-:-:S02]  /*9040*/  PRMT R6, R17, 0x4210, R60 ;  /* 0x0000421011067816 */ /* 0x000fc4000000003c */
[----:B------:R-:W-:Y:S01]  /*9050*/  PRMT R5, R11, 0x4210, R76 ;  /* 0x000042100b057816 */ /* 0x000fe2000000004c */
[----:B------:R-:W-:Y:S01]  /*9060*/  BAR.SYNC.DEFER_BLOCKING 0x0 ;  /* 0x0000000000007b1d */ /* 0x000fe20000010000 */
[----:B------:R-:W-:Y:S02]  /*9070*/  PRMT R7, R19, 0x4210, R44 ;  /* 0x0000421013077816 */ /* 0x000fe4000000002c */
[----:B------:R-:W-:Y:S02]  /*9080*/  PRMT R92, R13, 0x5210, R92 ;  /* 0x000052100d5c7816 */ /* 0x000fe4000000005c */
[----:B------:R-:W-:-:S03]  /*9090*/  PRMT R93, R15, 0x5210, R76 ;  /* 0x000052100f5d7816 */ /* 0x000fc6000000004c */
[----:B------:R-:W0:Y:S01]  /*90a0*/  LDC R19, c[0x0][0x3b8] ;  /* 0x0000ee00ff137b82 */ /* 0x000e220000000800 */
[----:B------:R-:W-:Y:S02]  /*90b0*/  PRMT R60, R21, 0x5210, R60 ;  /* 0x00005210153c7816 */ /* 0x000fe4000000003c */
[----:B------:R-:W-:Y:S02]  /*90c0*/  PRMT R61, R23, 0x5210, R44 ;  /* 0x00005210173d7816 */ /* 0x000fe4000000002c */
[----:B------:R-:W-:Y:S02]  /*90d0*/  PRMT R8, R25, 0x4210, R94 ;  /* 0x0000421019087816 */ /* 0x000fe4000000005e */
[----:B------:R-:W-:Y:S02]  /*90e0*/  PRMT R12, R33, 0x4210, R62 ;  /* 0x00004210210c7816 */ /* 0x000fe4000000003e */
[----:B------:R-:W-:Y:S02]  /*90f0*/  PRMT R94, R29, 0x5210, R94 ;  /* 0x000052101d5e7816 */ /* 0x000fe4000000005e */
[----:B------:R-:W-:-:S02]  /*9100*/  PRMT R9, R27, 0x4210, R78 ;  /* 0x000042101b097816 */ /* 0x000fc4000000004e */
[----:B------:R-:W-:Y:S02]  /*9110*/  PRMT R95, R31, 0x5210, R78 ;  /* 0x000052101f5f7816 */ /* 0x000fe4000000004e */
[----:B------:R-:W-:Y:S02]  /*9120*/  LOP3.LUT R3, R0, 0x40, RZ, 0x3c, !PT ;  /* 0x0000004000037812 */ /* 0x000fe400078e3cff */
[----:B------:R-:W-:Y:S01]  /*9130*/  PRMT R62, R37, 0x5210, R62 ;  /* 0x00005210253e7816 */ /* 0x000fe2000000003e */
[----:B------:R-:W-:Y:S01]  /*9140*/  STS.64 [R0+UR4], R4 ;  /* 0x0000000400007988 */ /* 0x000fe20008000a04 */
[--C-:B------:R-:W-:Y:S02]  /*9150*/  PRMT R13, R35, 0x4210, R46.reuse ;  /* 0x00004210230d7816 */ /* 0x100fe4000000002e */
[----:B------:R-:W-:Y:S01]  /*9160*/  PRMT R63, R63, 0x5210, R46 ;  /* 0x000052103f3f7816 */ /* 0x000fe2000000002e */
[----:B------:R-:W-:Y:S04]  /*9170*/  STS.64 [R0+UR4+0x80], R6 ;  /* 0x0000800600007988 */ /* 0x000fe80008000a04 */
[----:B------:R-:W-:Y:S04]  /*9180*/  STS.64 [R0+UR4+0x100], R92 ;  /* 0x0001005c00007988 */ /* 0x000fe80008000a04 */
[----:B------:R1:W-:Y:S04]  /*9190*/  STS.64 [R0+UR4+0x180], R60 ;  /* 0x0001803c00007988 */ /* 0x0003e80008000a04 */
[----:B------:R-:W-:Y:S04]  /*91a0*/  STS.64 [R3+UR4+0x2000], R8 ;  /* 0x0020000803007988 */ /* 0x000fe80008000a04 */
[----:B------:R-:W-:Y:S04]  /*91b0*/  STS.64 [R3+UR4+0x2100], R94 ;  /* 0x0021005e03007988 */ /* 0x000fe80008000a04 */
[----:B------:R-:W-:Y:S04]  /*91c0*/  STS.64 [R3+UR4+0x2080], R12 ;  /* 0x0020800c03007988 */ /* 0x000fe80008000a04 */
[----:B------:R-:W-:Y:S01]  /*91d0*/  STS.64 [R3+UR4+0x2180], R62 ;  /* 0x0021803e03007988 */ /* 0x000fe20008000a04 */
[----:B------:R-:W-:Y:S06]  /*91e0*/  BAR.SYNC.DEFER_BLOCKING 0x0 ;  /* 0x0000000000007b1d */ /* 0x000fec0000010000 */
[----:B------:R-:W4:Y:S04]  /*91f0*/  LDS.64 R6, [R20+UR4] ;  /* 0x0000000414067984 */ /* 0x000f280008000a00 */
[----:B------:R-:W4:Y:S04]  /*9200*/  LDS.64 R4, [R20+UR4+0x200] ;  /* 0x0002000414047984 */ /* 0x000f280008000a00 */
[----:B------:R-:W4:Y:S01]  /*9210*/  LDS.64 R10, [R20+UR4+0x400] ;  /* 0x00040004140a7984 */ /* 0x000f220008000a00 */
[----:B0-----:R-:W-:Y:S01]  /*9220*/  IMAD R21, R2, R19, RZ ;  /* 0x0000001302157224 */ /* 0x001fe200078e02ff */
[----:B-1----:R-:W-:-:S02]  /*9230*/  IADD3 R0, P2, PT, R18, UR12, RZ ;  /* 0x0000000c12007c10 */ /* 0x002fc4000ff5e0ff */
[----:B------:R-:W-:Y:S01]  /*9240*/  ISETP.LT.AND P1, PT, R2, UR15, !P0 ;  /* 0x0000000f02007c0c */ /* 0x000fe2000c721270 */
[-C--:B----4-:R-:W-:Y:S01]  /*9250*/  IMAD R17, R36, R19.reuse, RZ ;  /* 0x0000001324117224 */ /* 0x090fe200078e02ff */
[----:B------:R-:W-:Y:S01]  /*9260*/  LEA.HI.X.SX32 R18, R18, UR13, 0x1, P2 ;  /* 0x0000000d12127c11 */ /* 0x000fe200090f0eff */
[-C--:B------:R-:W-:Y:S01]  /*9270*/  IMAD R27, R28, R19.reuse, RZ ;  /* 0x000000131c1b7224 */ /* 0x080fe200078e02ff */
[C---:B------:R-:W-:Y:S02]  /*9280*/  IADD3 R22, P2, PT, R21.reuse, R0, RZ ;  /* 0x0000000015167210 */ /* 0x040fe40007f5e0ff */
[----:B------:R-:W-:Y:S01]  /*9290*/  ISETP.LT.AND P5, PT, R36, UR15, !P0 ;  /* 0x0000000f24007c0c */ /* 0x000fe2000c7a1270 */
[----:B------:R-:W-:Y:S01]  /*92a0*/  IMAD R29, R34, R19, RZ ;  /* 0x00000013221d7224 */ /* 0x000fe200078e02ff */
[----:B------:R-:W-:Y:S01]  /*92b0*/  LEA.HI.X.SX32 R23, R21, R18, 0x1, P2 ;  /* 0x0000001215177211 */ /* 0x000fe200010f0eff */
[----:B------:R-:W4:Y:S01]  /*92c0*/  LDL.LU R36, [R1+0x168] ;  /* 0x0001680001247983 */ /* 0x000f220000300800 */
[----:B------:R-:W-:-:S03]  /*92d0*/  ISETP.LT.AND P2, PT, R28, UR15, !P0 ;  /* 0x0000000f1c007c0c */ /* 0x000fc6000c741270 */
[----:B------:R-:W4:Y:S01]  /*92e0*/  LDL.LU R28, [R1+0x164] ;  /* 0x00016400011c7983 */ /* 0x000f220000300800 */
[----:B------:R-:W-:-:S03]  /*92f0*/  ISETP.LT.AND P4, PT, R34, UR15, !P0 ;  /* 0x0000000f22007c0c */ /* 0x000fc6000c781270 */
[----:B------:R-:W4:Y:S04]  /*9300*/  LDL.LU R34, [R1+0x160] ;  /* 0x0001600001227983 */ /* 0x000f280000300800 */
[----:B------:R-:W0:Y:S04]  /*9310*/  LDS.64 R8, [R20+UR4+0x600] ;  /* 0x0006000414087984 */ /* 0x000e280008000a00 */
[----:B------:R-:W1:Y:S01]  /*9320*/  LDS.64 R2, [R20+UR4+0x800] ;  /* 0x0008000414027984 */ /* 0x000e620008000a00 */
[----:B------:R-:W-:-:S03]  /*9330*/  PRMT R31, R6, 0x7770, RZ ;  /* 0x00007770061f7816 */ /* 0x000fc600000000ff */
[----:B------:R-:W0:Y:S04]  /*9340*/  LDS.64 R12, [R20+UR4+0xa00] ;  /* 0x000a0004140c7984 */ /* 0x000e280008000a00 */
[----:B------:R1:W-:Y:S01]  /*9350*/  @P1 STG.E.U8 desc[UR10][R22.64], R31 ;  /* 0x0000001f16001986 */ /* 0x0003e2000c10110a */
[----:B------:R-:W-:-:S03]  /*9360*/  IADD3 R24, P1, PT, R17, R0, RZ ;  /* 0x0000000011187210 */ /* 0x000fc60007f3e0ff */
[----:B------:R-:W0:Y:S01]  /*9370*/  LDS.64 R14, [R20+UR4+0xc00] ;  /* 0x000c0004140e7984 */ /* 0x000e220008000a00 */
[----:B------:R-:W-:Y:S02]  /*9380*/  LEA.HI.X.SX32 R25, R17, R18, 0x1, P1 ;  /* 0x0000001211197211 */ /* 0x000fe400008f0eff */
[C---:B------:R-:W-:Y:S01]  /*9390*/  IADD3 R26, P1, PT, R27.reuse, R0, RZ ;  /* 0x000000001b1a7210 */ /* 0x040fe20007f3e0ff */
[----:B------:R-:W0:Y:S01]  /*93a0*/  LDS.64 R16, [R20+UR4+0xe00] ;  /* 0x000e000414107984 */ /* 0x000e220008000a00 */
[----:B------:R-:W-:Y:S02]  /*93b0*/  PRMT R33, R4, 0x7770, RZ ;  /* 0x0000777004217816 */ /* 0x000fe400000000ff */
[----:B------:R-:W-:Y:S02]  /*93c0*/  LEA.HI.X.SX32 R27, R27, R18, 0x1, P1 ;  /* 0x000000121b1b7211 */ /* 0x000fe400008f0eff */
[----:B-1----:R-:W-:Y:S01]  /*93d0*/  PRMT R31, R10, 0x7770, RZ ;  /* 0x000077700a1f7816 */ /* 0x002fe200000000ff */
[----:B------:R1:W-:Y:S04]  /*93e0*/  @P5 STG.E.U8 desc[UR10][R24.64], R33 ;  /* 0x0000002118005986 */ /* 0x0003e8000c10110a */
[----:B------:R0:W-:Y:S01]  /*93f0*/  @P2 STG.E.U8 desc[UR10][R26.64], R31 ;  /* 0x0000001f1a002986 */ /* 0x0001e2000c10110a */
[----:B--2---:R-:W-:-:S03]  /*9400*/  ISETP.LT.AND P1, PT, R32, UR15, !P0 ;  /* 0x0000000f20007c0c */ /* 0x004fc6000c721270 */
[----:B------:R-:W2:Y:S01]  /*9410*/  LDL.LU R32, [R1+0x15c] ;  /* 0x00015c0001207983 */ /* 0x000ea20000300800 */
[----:B---3--:R-:W-:-:S03]  /*9420*/  ISETP.LT.AND P2, PT, R30, UR15, !P0 ;  /* 0x0000000f1e007c0c */ /* 0x008fc6000c741270 */
[----:B------:R-:W3:Y:S01]  /*9430*/  LDL.LU R30, [R1+0x158] ;  /* 0x00015800011e7983 */ /* 0x000ee20000300800 */
[----:B------:R-:W-:Y:S01]  /*9440*/  IADD3 R22, P5, PT, R29, R0, RZ ;  /* 0x000000001d167210 */ /* 0x000fe20007fbe0ff */
[----:B------:R-:W-:-:S03]  /*9450*/  IMAD R21, R19, 0x20, R21 ;  /* 0x0000002013157824 */ /* 0x000fc600078e0215 */
[----:B------:R-:W-:Y:S01]  /*9460*/  LEA.HI.X.SX32 R23, R29, R18, 0x1, P5 ;  /* 0x000000121d177211 */ /* 0x000fe200028f0eff */
[----:B-1----:R-:W-:Y:S01]  /*9470*/  IMAD R25, R19, 0x8, R21 ;  /* 0x0000000813197824 */ /* 0x002fe200078e0215 */
[----:B------:R-:W-:Y:S02]  /*9480*/  IADD3 R20, P5, PT, R21, R0, RZ ;  /* 0x0000000015147210 */ /* 0x000fe40007fbe0ff */
[----:B0-----:R-:W-:Y:S01]  /*9490*/  PRMT R35, R8, 0x7770, RZ ;  /* 0x0000777008237816 */ /* 0x001fe200000000ff */
[----:B------:R-:W-:Y:S01]  /*94a0*/  IMAD R29, R19, 0x8, R25 ;  /* 0x00000008131d7824 */ /* 0x000fe200078e0219 */
[----:B------:R-:W-:Y:S02]  /*94b0*/  LEA.HI.X.SX32 R21, R21, R18, 0x1, P5 ;  /* 0x0000001215157211 */ /* 0x000fe400028f0eff */
[----:B------:R-:W-:Y:S01]  /*94c0*/  PRMT R33, R2, 0x7770, RZ ;  /* 0x0000777002217816 */ /* 0x000fe200000000ff */
[----:B------:R0:W-:Y:S01]  /*94d0*/  @P4 STG.E.U8 desc[UR10][R22.64], R35 ;  /* 0x0000002316004986 */ /* 0x0001e2000c10110a */
[----:B------:R-:W-:-:S02]  /*94e0*/  IADD3 R24, P4, PT, R25, R0, RZ ;  /* 0x0000000019187210 */ /* 0x000fc40007f9e0ff */
[----:B------:R-:W-:Y:S01]  /*94f0*/  ISETP.LT.AND P3, PT, R38, UR15, !P0 ;  /* 0x0000000f26007c0c */ /* 0x000fe2000c761270 */
[----:B------:R1:W-:Y:S01]  /*9500*/  @P6 STG.E.U8 desc[UR10][R20.64], R33 ;  /* 0x0000002114006986 */ /* 0x0003e2000c10110a */
[----:B------:R-:W-:Y:S02]  /*9510*/  IADD3 R26, P6, PT, R29, R0, RZ ;  /* 0x000000001d1a7210 */ /* 0x000fe40007fde0ff */
[-C--:B------:R-:W-:Y:S01]  /*9520*/  LEA.HI.X.SX32 R25, R25, R18.reuse, 0x1, P4 ;  /* 0x0000001219197211 */ /* 0x080fe200020f0eff */
[----:B0-----:R-:W-:Y:S01]  /*9530*/  IMAD R23, R19, 0x8, R29 ;  /* 0x0000000813177824 */ /* 0x001fe200078e021d */
[----:B------:R-:W-:Y:S02]  /*9540*/  LEA.HI.X.SX32 R27, R29, R18, 0x1, P6 ;  /* 0x000000121d1b7211 */ /* 0x000fe400030f0eff */
[----:B------:R-:W-:Y:S02]  /*9550*/  PRMT R31, R12, 0x7770, RZ ;  /* 0x000077700c1f7816 */ /* 0x000fe400000000ff */
[----:B------:R-:W-:Y:S01]  /*9560*/  IADD3 R22, P6, PT, R23, R0, RZ ;  /* 0x0000000017167210 */ /* 0x000fe20007fde0ff */
[----:B-1----:R-:W-:Y:S01]  /*9570*/  IMAD R21, R19, 0x8, R23 ;  /* 0x0000000813157824 */ /* 0x002fe200078e0217 */
[----:B------:R-:W-:-:S02]  /*9580*/  PRMT R35, R14, 0x7770, RZ ;  /* 0x000077700e237816 */ /* 0x000fc400000000ff */
[----:B------:R-:W-:Y:S02]  /*9590*/  LEA.HI.X.SX32 R23, R23, R18, 0x1, P6 ;  /* 0x0000001217177211 */ /* 0x000fe400030f0eff */
[----:B------:R-:W-:Y:S01]  /*95a0*/  PRMT R37, R16, 0x7770, RZ ;  /* 0x0000777010257816 */ /* 0x000fe200000000ff */
[----:B------:R-:W-:Y:S04]  /*95b0*/  @P3 STG.E.U8 desc[UR10][R24.64], R31 ;  /* 0x0000001f18003986 */ /* 0x000fe8000c10110a */
[----:B------:R0:W-:Y:S04]  /*95c0*/  @P1 STG.E.U8 desc[UR10][R26.64], R35 ;  /* 0x000000231a001986 */ /* 0x0001e8000c10110a */
[----:B------:R1:W-:Y:S01]  /*95d0*/  @P2 STG.E.U8 desc[UR10][R22.64], R37 ;  /* 0x0000002516002986 */ /* 0x0003e2000c10110a */
[----:B----4-:R-:W-:-:S03]  /*95e0*/  ISETP.LT.AND P5, PT, R36, UR15, !P0 ;  /* 0x0000000f24007c0c */ /* 0x010fc6000c7a1270 */
[----:B------:R-:W4:Y:S01]  /*95f0*/  LDL.LU R36, [R1+0x154] ;  /* 0x0001540001247983 */ /* 0x000f220000300800 */
[----:B------:R-:W-:-:S03]  /*9600*/  ISETP.LT.AND P4, PT, R28, UR15, !P0 ;  /* 0x0000000f1c007c0c */ /* 0x000fc6000c781270 */
[----:B------:R-:W4:Y:S01]  /*9610*/  LDL.LU R28, [R1+0x150] ;  /* 0x00015000011c7983 */ /* 0x000f220000300800 */
[----:B------:R-:W-:-:S03]  /*9620*/  ISETP.LT.AND P3, PT, R34, UR15, !P0 ;  /* 0x0000000f22007c0c */ /* 0x000fc6000c761270 */
[----:B------:R-:W4:Y:S01]  /*9630*/  LDL.LU R34, [R1+0x14c] ;  /* 0x00014c0001227983 */ /* 0x000f220000300800 */
[----:B--2---:R-:W-:-:S03]  /*9640*/  ISETP.LT.AND P1, PT, R32, UR15, !P0 ;  /* 0x0000000f20007c0c */ /* 0x004fc6000c721270 */
[----:B------:R-:W2:Y:S01]  /*9650*/  LDL.LU R32, [R1+0x148] ;  /* 0x0001480001207983 */ /* 0x000ea20000300800 */
[----:B---3--:R-:W-:-:S03]  /*9660*/  ISETP.LT.AND P2, PT, R30, UR15, !P0 ;  /* 0x0000000f1e007c0c */ /* 0x008fc6000c741270 */
[----:B------:R-:W3:Y:S01]  /*9670*/  LDL.LU R30, [R1+0x144] ;  /* 0x00014400011e7983 */ /* 0x000ee20000300800 */
[----:B------:R-:W-:Y:S01]  /*9680*/  IADD3 R20, P6, PT, R21, R0, RZ ;  /* 0x0000000015147210 */ /* 0x000fe20007fde0ff */
[----:B------:R-:W-:-:S03]  /*9690*/  IMAD R29, R19, 0x8, R21 ;  /* 0x00000008131d7824 */ /* 0x000fc600078e0215 */
[----:B------:R-:W-:Y:S01]  /*96a0*/  LEA.HI.X.SX32 R21, R21, R18, 0x1, P6 ;  /* 0x0000001215157211 */ /* 0x000fe200030f0eff */
[----:B0-----:R-:W-:Y:S01]  /*96b0*/  IMAD R27, R19, 0x8, R29 ;  /* 0x00000008131b7824 */ /* 0x001fe200078e021d */
[----:B------:R-:W-:Y:S02]  /*96c0*/  IADD3 R24, P6, PT, R29, R0, RZ ;  /* 0x000000001d187210 */ /* 0x000fe40007fde0ff */
[----:B------:R-:W-:Y:S01]  /*96d0*/  PRMT R31, R6, 0x7771, RZ ;  /* 0x00007771061f7816 */ /* 0x000fe200000000ff */
[----:B-1----:R-:W-:Y:S01]  /*96e0*/  IMAD R23, R19, 0x8, R27 ;  /* 0x0000000813177824 */ /* 0x002fe200078e021b */
[----:B------:R-:W-:Y:S02]  /*96f0*/  LEA.HI.X.SX32 R25, R29, R18, 0x1, P6 ;  /* 0x000000121d197211 */ /* 0x000fe400030f0eff */
[----:B------:R-:W-:Y:S02]  /*9700*/  IADD3 R26, P6, PT, R27, R0, RZ ;  /* 0x000000001b1a7210 */ /* 0x000fe40007fde0ff */
[----:B------:R-:W-:Y:S01]  /*9710*/  PRMT R33, R4, 0x7771, RZ ;  /* 0x0000777104217816 */ /* 0x000fe200000000ff */
[----:B------:R-:W-:Y:S01]  /*9720*/  IMAD R29, R19, 0x8, R23 ;  /* 0x00000008131d7824 */ /* 0x000fe200078e0217 */
[----:B------:R-:W-:Y:S01]  /*9730*/  LEA.HI.X.SX32 R27, R27, R18, 0x1, P6 ;  /* 0x000000121b1b7211 */ /* 0x000fe200030f0eff */
[----:B------:R0:W-:Y:S01]  /*9740*/  @P5 STG.E.U8 desc[UR10][R20.64], R31 ;  /* 0x0000001f14005986 */ /* 0x0001e2000c10110a */
[----:B------:R-:W-:-:S03]  /*9750*/  IADD3 R22, P6, PT, R23, R0, RZ ;  /* 0x0000000017167210 */ /* 0x000fc60007fde0ff */
[----:B------:R1:W-:Y:S01]  /*9760*/  @P4 STG.E.U8 desc[UR10][R24.64], R33 ;  /* 0x0000002118004986 */ /* 0x0003e2000c10110a */
[----:B------:R-:W-:Y:S02]  /*9770*/  LEA.HI.X.SX32 R23, R23, R18, 0x1, P6 ;  /* 0x0000001217177211 */ /* 0x000fe400030f0eff */
[----:B------:R-:W-:Y:S02]  /*9780*/  PRMT R35, R10, 0x7771, RZ ;  /* 0x000077710a237816 */ /* 0x000fe400000000ff */
[C---:B0-----:R-:W-:Y:S02]  /*9790*/  IADD3 R20, P6, PT, R29.reuse, R0, RZ ;  /* 0x000000001d147210 */ /* 0x041fe40007fde0ff */
[----:B------:R-:W-:Y:S02]  /*97a0*/  PRMT R31, R8, 0x7771, RZ ;  /* 0x00007771081f7816 */ /* 0x000fe400000000ff */
[----:B------:R-:W-:Y:S02]  /*97b0*/  LEA.HI.X.SX32 R21, R29, R18, 0x1, P6 ;  /* 0x000000121d157211 */ /* 0x000fe400030f0eff */
[----:B-1----:R-:W-:Y:S01]  /*97c0*/  PRMT R33, R2, 0x7771, RZ ;  /* 0x0000777102217816 */ /* 0x002fe200000000ff */
[----:B------:R0:W-:Y:S04]  /*97d0*/  @P3 STG.E.U8 desc[UR10][R26.64], R35 ;  /* 0x000000231a003986 */ /* 0x0001e8000c10110a */
[----:B------:R-:W-:Y:S04]  /*97e0*/  @P1 STG.E.U8 desc[UR10][R22.64], R31 ;  /* 0x0000001f16001986 */ /* 0x000fe8000c10110a */
        /* <DEDUP_REMOVED lines=11> */
[----:B------:R-:W-:-:S04]  /*98a0*/  IMAD R25, R19, 0x8, R29 ;  /* 0x0000000813197824 */ /* 0x000fc800078e021d */
[----:B0-----:R-:W-:Y:S01]  /*98b0*/  IMAD R27, R19, 0x8, R25 ;  /* 0x00000008131b7824 */ /* 0x001fe200078e0219 */
[----:B------:R-:W-:-:S03]  /*98c0*/  IADD3 R24, P6, PT, R25, R0, RZ ;  /* 0x0000000019187210 */ /* 0x000fc60007fde0ff */
[----:B------:R-:W-:Y:S01]  /*98d0*/  IMAD R29, R19, 0x8, R27 ;  /* 0x00000008131d7824 */ /* 0x000fe200078e021b */
[----:B------:R-:W-:Y:S02]  /*98e0*/  LEA.HI.X.SX32 R25, R25, R18, 0x1, P6 ;  /* 0x0000001219197211 */ /* 0x000fe400030f0eff */
[----:B------:R-:W-:Y:S01]  /*98f0*/  IADD3 R26, P6, PT, R27, R0, RZ ;  /* 0x000000001b1a7210 */ /* 0x000fe20007fde0ff */
[----:B-1----:R-:W-:Y:S01]  /*9900*/  IMAD R21, R19, 0x8, R29 ;  /* 0x0000000813157824 */ /* 0x002fe200078e021d */
[----:B------:R-:W-:Y:S02]  /*9910*/  PRMT R35, R12, 0x7771, RZ ;  /* 0x000077710c237816 */ /* 0x000fe400000000ff */
[----:B------:R-:W-:Y:S02]  /*9920*/  LEA.HI.X.SX32 R27, R27, R18, 0x1, P6 ;  /* 0x000000121b1b7211 */ /* 0x000fe400030f0eff */
[C---:B------:R-:W-:Y:S02]  /*9930*/  IADD3 R22, P6, PT, R29.reuse, R0, RZ ;  /* 0x000000001d167210 */ /* 0x040fe40007fde0ff */
[----:B------:R-:W-:Y:S01]  /*9940*/  PRMT R33, R14, 0x7771, RZ ;  /* 0x000077710e217816 */ /* 0x000fe200000000ff */
[----:B------:R0:W-:Y:S01]  /*9950*/  @P5 STG.E.U8 desc[UR10][R24.64], R35 ;  /* 0x0000002318005986 */ /* 0x0001e2000c10110a */
[----:B------:R-:W-:-:S02]  /*9960*/  LEA.HI.X.SX32 R23, R29, R18, 0x1, P6 ;  /* 0x000000121d177211 */ /* 0x000fc400030f0eff */
[----:B------:R-:W-:Y:S01]  /*9970*/  IADD3 R20, P6, PT, R21, R0, RZ ;  /* 0x0000000015147210 */ /* 0x000fe20007fde0ff */
[----:B------:R1:W-:Y:S01]  /*9980*/  @P4 STG.E.U8 desc[UR10][R26.64], R33 ;  /* 0x000000211a004986 */ /* 0x0003e2000c10110a */
[----:B------:R-:W-:Y:S01]  /*9990*/  PRMT R37, R16, 0x7771, RZ ;  /* 0x0000777110257816 */ /* 0x000fe200000000ff */
[----:B0-----:R-:W-:Y:S01]  /*99a0*/  IMAD R25, R19, 0x8, R21 ;  /* 0x0000000813197824 */ /* 0x001fe200078e0215 */
[----:B------:R-:W-:-:S04]  /*99b0*/  LEA.HI.X.SX32 R21, R21, R18, 0x1, P6 ;  /* 0x0000001215157211 */ /* 0x000fc800030f0eff */
[----:B------:R-:W-:Y:S01]  /*99c0*/  IADD3 R24, P6, PT, R25, R0, RZ ;  /* 0x0000000019187210 */ /* 0x000fe20007fde0ff */
[----:B------:R-:W-:Y:S01]  /*99d0*/  IMAD R29, R19, 0x8, R25 ;  /* 0x00000008131d7824 */ /* 0x000fe200078e0219 */
[----:B------:R-:W-:Y:S02]  /*99e0*/  PRMT R31, R6, 0x7772, RZ ;  /* 0x00007772061f7816 */ /* 0x000fe400000000ff */
[----:B------:R-:W-:Y:S02]  /*99f0*/  LEA.HI.X.SX32 R25, R25, R18, 0x1, P6 ;  /* 0x0000001219197211 */ /* 0x000fe400030f0eff */
[----:B-1----:R-:W-:Y:S01]  /*9a00*/  PRMT R33, R4, 0x7772, RZ ;  /* 0x0000777204217816 */ /* 0x002fe200000000ff */
[----:B------:R0:W-:Y:S04]  /*9a10*/  @P3 STG.E.U8 desc[UR10][R22.64], R37 ;  /* 0x0000002516003986 */ /* 0x0001e8000c10110a */
        /* <DEDUP_REMOVED lines=13> */
[----:B0-----:R-:W-:-:S03]  /*9af0*/  IMAD R23, R19, 0x8, R29 ;  /* 0x0000000813177824 */ /* 0x001fc600078e021d */
[----:B------:R-:W-:Y:S01]  /*9b00*/  LEA.HI.X.SX32 R27, R29, R18, 0x1, P6 ;  /* 0x000000121d1b7211 */ /* 0x000fe200030f0eff */
[----:B-1----:R-:W-:Y:S01]  /*9b10*/  IMAD R21, R19, 0x8, R23 ;  /* 0x0000000813157824 */ /* 0x002fe200078e0217 */
[----:B------:R-:W-:Y:S02]  /*9b20*/  IADD3 R22, P6, PT, R23, R0, RZ ;  /* 0x0000000017167210 */ /* 0x000fe40007fde0ff */
[----:B------:R-:W-:Y:S01]  /*9b30*/  PRMT R35, R10, 0x7772, RZ ;  /* 0x000077720a237816 */ /* 0x000fe200000000ff */
[----:B------:R-:W-:Y:S01]  /*9b40*/  IMAD R29, R19, 0x8, R21 ;  /* 0x00000008131d7824 */ /* 0x000fe200078e0215 */
[----:B------:R-:W-:Y:S02]  /*9b50*/  LEA.HI.X.SX32 R23, R23, R18, 0x1, P6 ;  /* 0x0000001217177211 */ /* 0x000fe400030f0eff */
[C---:B------:R-:W-:Y:S02]  /*9b60*/  IADD3 R20, P6, PT, R21.reuse, R0, RZ ;  /* 0x0000000015147210 */ /* 0x040fe40007fde0ff */
[----:B------:R-:W-:Y:S01]  /*9b70*/  PRMT R31, R8, 0x7772, RZ ;  /* 0x00007772081f7816 */ /* 0x000fe200000000ff */
[----:B------:R0:W-:Y:S01]  /*9b80*/  @P5 STG.E.U8 desc[UR10][R26.64], R35 ;  /* 0x000000231a005986 */ /* 0x0001e2000c10110a */
[----:B------:R-:W-:-:S02]  /*9b90*/  LEA.HI.X.SX32 R21, R21, R18, 0x1, P6 ;  /* 0x0000001215157211 */ /* 0x000fc400030f0eff */
[C---:B------:R-:W-:Y:S01]  /*9ba0*/  IADD3 R24, P6, PT, R29.reuse, R0, RZ ;  /* 0x000000001d187210 */ /* 0x040fe20007fde0ff */
[----:B------:R1:W-:Y:S03]  /*9bb0*/  @P4 STG.E.U8 desc[UR10][R22.64], R31 ;  /* 0x0000001f16004986 */ /* 0x0003e6000c10110a */
[----:B------:R-:W-:Y:S01]  /*9bc0*/  LEA.HI.X.SX32 R25, R29, R18, 0x1, P6 ;  /* 0x000000121d197211 */ /* 0x000fe200030f0eff */
[----:B0-----:R-:W-:Y:S01]  /*9bd0*/  IMAD R27, R19, 0x8, R29 ;  /* 0x00000008131b7824 */ /* 0x001fe200078e021d */
[----:B------:R-:W-:-:S04]  /*9be0*/  PRMT R33, R2, 0x7772, RZ ;  /* 0x0000777202217816 */ /* 0x000fc800000000ff */
[----:B------:R-:W-:Y:S01]  /*9bf0*/  IADD3 R26, P6, PT, R27, R0, RZ ;  /* 0x000000001b1a7210 */ /* 0x000fe20007fde0ff */
[----:B-1----:R-:W-:Y:S01]  /*9c00*/  IMAD R23, R19, 0x8, R27 ;  /* 0x0000000813177824 */ /* 0x002fe200078e021b */
[----:B------:R-:W-:Y:S02]  /*9c10*/  PRMT R35, R12, 0x7772, RZ ;  /* 0x000077720c237816 */ /* 0x000fe400000000ff */
[----:B------:R-:W-:Y:S02]  /*9c20*/  LEA.HI.X.SX32 R27, R27, R18, 0x1, P6 ;  /* 0x000000121b1b7211 */ /* 0x000fe400030f0eff */
[----:B------:R-:W-:Y:S01]  /*9c30*/  PRMT R37, R14, 0x7772, RZ ;  /* 0x000077720e257816 */ /* 0x000fe200000000ff */
[----:B------:R-:W-:Y:S01]  /*9c40*/  @P3 STG.E.U8 desc[UR10][R20.64], R33 ;  /* 0x0000002114003986 */ /* 0x000fe2000c10110a */
[----:B------:R-:W-:-:S03]  /*9c50*/  PRMT R31, R6, 0x7773, RZ ;  /* 0x00007773061f7816 */ /* 0x000fc600000000ff */
        /* <DEDUP_REMOVED lines=11> */
[----:B------:R-:W3:Y:S04]  /*9d10*/  LDL.LU R30, [R1+0x108] ;  /* 0x00010800011e7983 */ /* 0x000ee80000300800 */
[----:B------:R-:W2:Y:S01]  /*9d20*/  LDL.LU R6, [R1+0x104] ;  /* 0x0001040001067983 */ /* 0x000ea20000300800 */
[----:B------:R-:W-:Y:S01]  /*9d30*/  IMAD R29, R19, 0x8, R23 ;  /* 0x00000008131d7824 */ /* 0x000fe200078e0217 */
[----:B------:R-:W-:-:S03]  /*9d40*/  IADD3 R22, P6, PT, R23, R0, RZ ;  /* 0x0000000017167210 */ /* 0x000fc60007fde0ff */
[----:B0-----:R-:W-:Y:S01]  /*9d50*/  IMAD R25, R19, 0x8, R29 ;  /* 0x0000000813197824 */ /* 0x001fe200078e021d */
[----:B------:R-:W-:Y:S02]  /*9d60*/  LEA.HI.X.SX32 R23, R23, R18, 0x1, P6 ;  /* 0x0000001217177211 */ /* 0x000fe400030f0eff */
[----:B------:R-:W-:Y:S01]  /*9d70*/  IADD3 R20, P6, PT, R29, R0, RZ ;  /* 0x000000001d147210 */ /* 0x000fe20007fde0ff */
[----:B-1----:R-:W-:-:S03]  /*9d80*/  IMAD R27, R19, 0x8, R25 ;  /* 0x00000008131b7824 */ /* 0x002fc600078e0219 */
[----:B------:R-:W-:Y:S02]  /*9d90*/  LEA.HI.X.SX32 R21, R29, R18, 0x1, P6 ;  /* 0x000000121d157211 */ /* 0x000fe400030f0eff */
[----:B------:R-:W-:Y:S02]  /*9da0*/  IADD3 R24, P6, PT, R25, R0, RZ ;  /* 0x0000000019187210 */ /* 0x000fe40007fde0ff */
[----:B------:R-:W-:Y:S01]  /*9db0*/  PRMT R35, R16, 0x7772, RZ ;  /* 0x0000777210237816 */ /* 0x000fe200000000ff */
[----:B------:R-:W-:Y:S01]  /*9dc0*/  IMAD R29, R19, 0x8, R27 ;  /* 0x00000008131d7824 */ /* 0x000fe200078e021b */
[----:B------:R-:W-:Y:S02]  /*9dd0*/  LEA.HI.X.SX32 R25, R25, R18, 0x1, P6 ;  /* 0x0000001219197211 */ /* 0x000fe400030f0eff */
[C---:B------:R-:W-:Y:S01]  /*9de0*/  IADD3 R26, P6, PT, R27.reuse, R0, RZ ;  /* 0x000000001b1a7210 */ /* 0x040fe20007fde0ff */
[----:B------:R0:W-:Y:S03]  /*9df0*/  @P5 STG.E.U8 desc[UR10][R22.64], R35 ;  /* 0x0000002316005986 */ /* 0x0001e6000c10110a */
[----:B------:R-:W-:Y:S01]  /*9e00*/  LEA.HI.X.SX32 R27, R27, R18, 0x1, P6 ;  /* 0x000000121b1b7211 */ /* 0x000fe200030f0eff */
[----:B------:R1:W-:Y:S01]  /*9e10*/  @P4 STG.E.U8 desc[UR10][R20.64], R31 ;  /* 0x0000001f14004986 */ /* 0x0003e2000c10110a */
[----:B------:R-:W-:-:S02]  /*9e20*/  PRMT R33, R4, 0x7773, RZ ;  /* 0x0000777304217816 */ /* 0x000fc400000000ff */
[----:B0-----:R-:W-:Y:S01]  /*9e30*/  IADD3 R22, P6, PT, R29, R0, RZ ;  /* 0x000000001d167210 */ /* 0x001fe20007fde0ff */
[----:B-1----:R-:W-:-:S03]  /*9e40*/  IMAD R21, R19, 0x8, R29 ;  /* 0x0000000813157824 */ /* 0x002fc600078e021d */
[----:B------:R-:W-:Y:S01]  /*9e50*/  LEA.HI.X.SX32 R23, R29, R18, 0x1, P6 ;  /* 0x000000121d177211 */ /* 0x000fe200030f0eff */
[----:B------:R0:W-:Y:S01]  /*9e60*/  @P3 STG.E.U8 desc[UR10][R24.64], R33 ;  /* 0x0000002118003986 */ /* 0x0001e2000c10110a */
[----:B------:R-:W-:Y:S02]  /*9e70*/  PRMT R31, R10, 0x7773, RZ ;  /* 0x000077730a1f7816 */ /* 0x000fe400000000ff */
[----:B------:R-:W-:Y:S02]  /*9e80*/  IADD3 R20, P6, PT, R21, R0, RZ ;  /* 0x0000000015147210 */ /* 0x000fe40007fde0ff */
[----:B------:R-:W-:Y:S01]  /*9e90*/  PRMT R35, R8, 0x7773, RZ ;  /* 0x0000777308237816 */ /* 0x000fe200000000ff */
[----:B------:R-:W-:Y:S01]  /*9ea0*/  @P1 STG.E.U8 desc[UR10][R26.64], R31 ;  /* 0x0000001f1a001986 */ /* 0x000fe2000c10110a */
[----:B0-----:R-:W-:Y:S01]  /*9eb0*/  IMAD R25, R19, 0x8, R21 ;  /* 0x0000000813197824 */ /* 0x001fe200078e0215 */
[----:B------:R-:W-:Y:S02]  /*9ec0*/  LEA.HI.X.SX32 R21, R21, R18, 0x1, P6 ;  /* 0x0000001215157211 */ /* 0x000fe400030f0eff */
[----:B------:R-:W-:Y:S01]  /*9ed0*/  PRMT R33, R2, 0x7773, RZ ;  /* 0x0000777302217816 */ /* 0x000fe200000000ff */
[----:B------:R0:W-:Y:S01]  /*9ee0*/  @P2 STG.E.U8 desc[UR10][R22.64], R35 ;  /* 0x0000002316002986 */ /* 0x0001e2000c10110a */
[----:B----4-:R-:W-:-:S02]  /*9ef0*/  ISETP.LT.AND P5, PT, R36, UR15, !P0 ;  /* 0x0000000f24007c0c */ /* 0x010fc4000c7a1270 */
[----:B------:R-:W-:Y:S02]  /*9f00*/  ISETP.LT.AND P4, PT, R28, UR15, !P0 ;  /* 0x0000000f1c007c0c */ /* 0x000fe4000c781270 */
[----:B------:R-:W4:Y:S04]  /*9f10*/  LDL.LU R28, [R1+0x100] ;  /* 0x00010000011c7983 */ /* 0x000f280000300800 */
[----:B------:R-:W4:Y:S04]  /*9f20*/  LDL.LU R4, [R1+0xfc] ;  /* 0x0000fc0001047983 */ /* 0x000f280000300800 */
[----:B------:R-:W4:Y:S04]  /*9f30*/  LDL.LU R10, [R1+0xf8] ;  /* 0x0000f800010a7983 */ /* 0x000f280000300800 */
[----:B------:R1:W-:Y:S04]  /*9f40*/  @P5 STG.E.U8 desc[UR10][R20.64], R33 ;  /* 0x0000002114005986 */ /* 0x0003e8000c10110a */
[----:B------:R-:W4:Y:S01]  /*9f50*/  LDL.LU R8, [R1+0xf4] ;  /* 0x0000f40001087983 */ /* 0x000f220000300800 */
[----:B--2---:R-:W-:-:S03]  /*9f60*/  ISETP.LT.AND P5, PT, R6, UR15, !P0 ;  /* 0x0000000f06007c0c */ /* 0x004fc6000c7a1270 */
[----:B------:R-:W2:Y:S04]  /*9f70*/  LDL.LU R6, [R1+0xf0] ;  /* 0x0000f00001067983 */ /* 0x000ea80000300800 */
[----:B------:R-:W2:Y:S01]  /*9f80*/  LDL.LU R2, [R1+0xec] ;  /* 0x0000ec0001027983 */ /* 0x000ea20000300800 */
[----:B------:R-:W-:Y:S01]  /*9f90*/  IMAD R29, R19, 0x8, R25 ;  /* 0x00000008131d7824 */ /* 0x000fe200078e0219 */
[----:B------:R-:W-:Y:S02]  /*9fa0*/  IADD3 R24, P6, PT, R25, R0, RZ ;  /* 0x0000000019187210 */ /* 0x000fe40007fde0ff */
[----:B------:R-:W-:Y:S01]  /*9fb0*/  ISETP.LT.AND P3, PT, R34, UR15, !P0 ;  /* 0x0000000f22007c0c */ /* 0x000fe2000c761270 */
[----:B0-----:R-:W-:Y:S01]  /*9fc0*/  IMAD R23, R19, 0x8, R29 ;  /* 0x0000000813177824 */ /* 0x001fe200078e021d */
[----:B------:R-:W-:-:S02]  /*9fd0*/  LEA.HI.X.SX32 R25, R25, R18, 0x1, P6 ;  /* 0x0000001219197211 */ /* 0x000fc400030f0eff */
[----:B------:R-:W-:Y:S01]  /*9fe0*/  IADD3 R26, P6, PT, R29, R0, RZ ;  /* 0x000000001d1a7210 */ /* 0x000fe20007fde0ff */
[----:B-1----:R-:W-:-:S03]  /*9ff0*/  IMAD R21, R19, 0x8, R23 ;  /* 0x0000000813157824 */ /* 0x002fc600078e0217 */
[----:B------:R-:W-:Y:S02]  /*a000*/  LEA.HI.X.SX32 R27, R29, R18, 0x1, P6 ;  /* 0x000000121d1b7211 */ /* 0x000fe400030f0eff */
[----:B------:R-:W-:Y:S02]  /*a010*/  IADD3 R22, P6, PT, R23, R0, RZ ;  /* 0x0000000017167210 */ /* 0x000fe40007fde0ff */
[----:B------:R-:W-:Y:S01]  /*a020*/  PRMT R31, R12, 0x7773, RZ ;  /* 0x000077730c1f7816 */ /* 0x000fe200000000ff */
[----:B------:R-:W-:Y:S01]  /*a030*/  IMAD R29, R19, 0x8, R21 ;  /* 0x00000008131d7824 */ /* 0x000fe200078e0215 */
[----:B------:R-:W-:Y:S02]  /*a040*/  ISETP.LT.AND P1, PT, R32, UR15, !P0 ;  /* 0x0000000f20007c0c */ /* 0x000fe4000c721270 */
[----:B------:R-:W-:Y:S02]  /*a050*/  PRMT R35, R14, 0x7773, RZ ;  /* 0x000077730e237816 */ /* 0x000fe400000000ff */
[----:B------:R-:W-:-:S02]  /*a060*/  LEA.HI.X.SX32 R23, R23, R18, 0x1, P6 ;  /* 0x0000001217177211 */ /* 0x000fc400030f0eff */
[C---:B------:R-:W-:Y:S01]  /*a070*/  IADD3 R20, P6, PT, R21.reuse, R0, RZ ;  /* 0x0000000015147210 */ /* 0x040fe20007fde0ff */
[----:B------:R0:W-:Y:S01]  /*a080*/  @P4 STG.E.U8 desc[UR10][R24.64], R31 ;  /* 0x0000001f18004986 */ /* 0x0001e2000c10110a */
[----:B---3--:R-:W-:Y:S02]  /*a090*/  ISETP.LT.AND P2, PT, R30, UR15, !P0 ;  /* 0x0000000f1e007c0c */ /* 0x008fe4000c741270 */
[----:B------:R-:W-:Y:S01]  /*a0a0*/  LEA.HI.X.SX32 R21, R21, R18, 0x1, P6 ;  /* 0x0000001215157211 */ /* 0x000fe200030f0eff */
[----:B------:R1:W-:Y:S01]  /*a0b0*/  @P3 STG.E.U8 desc[UR10][R26.64], R35 ;  /* 0x000000231a003986 */ /* 0x0003e2000c10110a */
[----:B------:R-:W-:Y:S02]  /*a0c0*/  PRMT R37, R16, 0x7773, RZ ;  /* 0x0000777310257816 */ /* 0x000fe400000000ff */
[----:B0-----:R-:W-:Y:S01]  /*a0d0*/  IADD3 R24, P6, PT, R29, R0, RZ ;  /* 0x000000001d187210 */ /* 0x001fe20007fde0ff */
[----:B-1----:R-:W-:-:S03]  /*a0e0*/  IMAD R27, R19, 0x8, R29 ;  /* 0x00000008131b7824 */ /* 0x002fc600078e021d */
[----:B------:R-:W-:Y:S01]  /*a0f0*/  LEA.HI.X.SX32 R25, R29, R18, 0x1, P6 ;  /* 0x000000121d197211 */ /* 0x000fe200030f0eff */
[----:B------:R0:W-:Y:S01]  /*a100*/  @P1 STG.E.U8 desc[UR10][R22.64], R37 ;  /* 0x0000002516001986 */ /* 0x0001e2000c10110a */
[----:B------:R-:W-:Y:S02]  /*a110*/  PRMT R31, R7, 0x7770, RZ ;  /* 0x00007770071f7816 */ /* 0x000fe400000000ff */
[----:B------:R-:W-:Y:S02]  /*a120*/  IADD3 R26, P6, PT, R27, R0, RZ ;  /* 0x000000001b1a7210 */ /* 0x000fe40007fde0ff */
[----:B------:R-:W-:Y:S02]  /*a130*/  PRMT R33, R5, 0x7770, RZ ;  /* 0x0000777005217816 */ /* 0x000fe400000000ff */
[----:B------:R-:W-:Y:S01]  /*a140*/  PRMT R35, R11, 0x7770, RZ ;  /* 0x000077700b237816 */ /* 0x000fe200000000ff */
[----:B------:R-:W-:Y:S01]  /*a150*/  @P2 STG.E.U8 desc[UR10][R20.64], R31 ;  /* 0x0000001f14002986 */ /* 0x000fe2000c10110a */
[----:B0-----:R-:W-:Y:S01]  /*a160*/  IMAD R23, R19, 0x8, R27 ;  /* 0x0000000813177824 */ /* 0x001fe200078e021b */
[----:B------:R-:W-:-:S02]  /*a170*/  LEA.HI.X.SX32 R27, R27, R18, 0x1, P6 ;  /* 0x000000121b1b7211 */ /* 0x000fc400030f0eff */
[----:B------:R0:W-:Y:S01]  /*a180*/  @P5 STG.E.U8 desc[UR10][R24.64], R33 ;  /* 0x0000002118005986 */ /* 0x0001e2000c10110a */
[----:B----4-:R-:W-:Y:S02]  /*a190*/  ISETP.LT.AND P4, PT, R28, UR15, !P0 ;  /* 0x0000000f1c007c0c */ /* 0x010fe4000c781270 */
[----:B------:R-:W-:Y:S02]  /*a1a0*/  ISETP.LT.AND P3, PT, R4, UR15, !P0 ;  /* 0x0000000f04007c0c */ /* 0x000fe4000c761270 */
[----:B------:R-:W3:Y:S01]  /*a1b0*/  LDL.LU R4, [R1+0xe8] ;  /* 0x0000e80001047983 */ /* 0x000ee20000300800 */
[----:B------:R-:W-:-:S03]  /*a1c0*/  ISETP.LT.AND P1, PT, R10, UR15, !P0 ;  /* 0x0000000f0a007c0c */ /* 0x000fc6000c721270 */
[----:B------:R-:W4:Y:S05]  /*a1d0*/  LDL.LU R10, [R1+0xe4] ;  /* 0x0000e400010a7983 */ /* 0x000f2a0000300800 */
[----:B------:R1:W-:Y:S01]  /*a1e0*/  @P4 STG.E.U8 desc[UR10][R26.64], R35 ;  /* 0x000000231a004986 */ /* 0x0003e2000c10110a */
[----:B------:R-:W-:-:S03]  /*a1f0*/  ISETP.LT.AND P2, PT, R8, UR15, !P0 ;  /* 0x0000000f08007c0c */ /* 0x000fc6000c741270 */
[----:B------:R-:W4:Y:S01]  /*a200*/  LDL.LU R8, [R1+0xe0] ;  /* 0x0000e00001087983 */ /* 0x000f220000300800 */
[----:B--2---:R-:W-:-:S03]  /*a210*/  ISETP.LT.AND P5, PT, R6, UR15, !P0 ;  /* 0x0000000f06007c0c */ /* 0x004fc6000c7a1270 */
[----:B------:R-:W2:Y:S01]  /*a220*/  LDL.LU R6, [R1+0xdc] ;  /* 0x0000dc0001067983 */ /* 0x000ea20000300800 */
[----:B------:R-:W-:-:S03]  /*a230*/  ISETP.LT.AND P4, PT, R2, UR15, !P0 ;  /* 0x0000000f02007c0c */ /* 0x000fc6000c781270 */
        /* <DEDUP_REMOVED lines=12> */
[----:B------:R-:W-:Y:S01]  /*a300*/  IADD3 R26, P6, PT, R27, R0, RZ ;  /* 0x000000001b1a7210 */ /* 0x000fe20007fde0ff */
[----:B------:R0:W-:Y:S01]  /*a310*/  @P3 STG.E.U8 desc[UR10][R22.64], R31 ;  /* 0x0000001f16003986 */ /* 0x0001e2000c10110a */
[----:B------:R-:W-:-:S02]  /*a320*/  PRMT R33, R3, 0x7770, RZ ;  /* 0x0000777003217816 */ /* 0x000fc400000000ff */
[----:B------:R-:W-:Y:S02]  /*a330*/  LEA.HI.X.SX32 R27, R27, R18, 0x1, P6 ;  /* 0x000000121b1b7211 */ /* 0x000fe400030f0eff */
[----:B------:R-:W-:Y:S01]  /*a340*/  PRMT R35, R13, 0x7770, RZ ;  /* 0x000077700d237816 */ /* 0x000fe200000000ff */
[----:B------:R1:W-:Y:S01]  /*a350*/  @P1 STG.E.U8 desc[UR10][R20.64], R33 ;  /* 0x0000002114001986 */ /* 0x0003e2000c10110a */
[----:B------:R-:W-:Y:S02]  /*a360*/  PRMT R37, R17, 0x7770, RZ ;  /* 0x0000777011257816 */ /* 0x000fe400000000ff */
[C---:B0-----:R-:W-:Y:S01]  /*a370*/  IADD3 R22, P6, PT, R29.reuse, R0, RZ ;  /* 0x000000001d167210 */ /* 0x041fe20007fde0ff */
[----:B------:R0:W-:Y:S03]  /*a380*/  @P2 STG.E.U8 desc[UR10][R24.64], R35 ;  /* 0x0000002318002986 */ /* 0x0001e6000c10110a */
[----:B------:R-:W-:-:S02]  /*a390*/  LEA.HI.X.SX32 R23, R29, R18, 0x1, P6 ;  /* 0x000000121d177211 */ /* 0x000fc400030f0eff */
[----:B-1----:R-:W-:-:S05]  /*a3a0*/  PRMT R33, R15, 0x7770, RZ ;  /* 0x000077700f217816 */ /* 0x002fca00000000ff */
[----:B------:R-:W-:Y:S04]  /*a3b0*/  @P5 STG.E.U8 desc[UR10][R26.64], R33 ;  /* 0x000000211a005986 */ /* 0x000fe8000c10110a */
[----:B------:R1:W-:Y:S01]  /*a3c0*/  @P4 STG.E.U8 desc[UR10][R22.64], R37 ;  /* 0x0000002516004986 */ /* 0x0003e2000c10110a */
[----:B---3--:R-:W-:-:S03]  /*a3d0*/  ISETP.LT.AND P3, PT, R4, UR15, !P0 ;  /* 0x0000000f04007c0c */ /* 0x008fc6000c761270 */
[----:B------:R-:W3:Y:S01]  /*a3e0*/  LDL.LU R4, [R1+0xd4] ;  /* 0x0000d40001047983 */ /* 0x000ee20000300800 */
[----:B----4-:R-:W-:-:S03]  /*a3f0*/  ISETP.LT.AND P1, PT, R10, UR15, !P0 ;  /* 0x0000000f0a007c0c */ /* 0x010fc6000c721270 */
[----:B------:R-:W4:Y:S01]  /*a400*/  LDL.LU R10, [R1+0xd0] ;  /* 0x0000d000010a7983 */ /* 0x000f220000300800 */
[----:B------:R-:W-:-:S03]  /*a410*/  ISETP.LT.AND P2, PT, R8, UR15, !P0 ;  /* 0x0000000f08007c0c */ /* 0x000fc6000c741270 */
[----:B------:R-:W4:Y:S01]  /*a420*/  LDL.LU R8, [R1+0xcc] ;  /* 0x0000cc0001087983 */ /* 0x000f220000300800 */
[----:B--2---:R-:W-:-:S03]  /*a430*/  ISETP.LT.AND P5, PT, R6, UR15, !P0 ;  /* 0x0000000f06007c0c */ /* 0x004fc6000c7a1270 */
[----:B------:R-:W2:Y:S01]  /*a440*/  LDL.LU R6, [R1+0xc8] ;  /* 0x0000c80001067983 */ /* 0x000ea20000300800 */
[----:B------:R-:W-:-:S03]  /*a450*/  ISETP.LT.AND P4, PT, R2, UR15, !P0 ;  /* 0x0000000f02007c0c */ /* 0x000fc6000c781270 */
[----:B------:R-:W2:Y:S01]  /*a460*/  LDL.LU R2, [R1+0xc4] ;  /* 0x0000c40001027983 */ /* 0x000ea20000300800 */
        /* <DEDUP_REMOVED lines=9> */
[C---:B------:R-:W-:Y:S01]  /*a500*/  IADD3 R26, P6, PT, R29.reuse, R0, RZ ;  /* 0x000000001d1a7210 */ /* 0x040fe20007fde0ff */
[----:B------:R0:W-:Y:S03]  /*a510*/  @P3 STG.E.U8 desc[UR10][R20.64], R31 ;  /* 0x0000001f14003986 */ /* 0x0001e6000c10110a */
[----:B------:R-:W-:-:S02]  /*a520*/  LEA.HI.X.SX32 R27, R29, R18, 0x1, P6 ;  /* 0x000000121d1b7211 */ /* 0x000fc400030f0eff */
[----:B------:R-:W-:Y:S02]  /*a530*/  IADD3 R22, P6, PT, R23, R0, RZ ;  /* 0x0000000017167210 */ /* 0x000fe40007fde0ff */
[----:B------:R-:W-:Y:S01]  /*a540*/  PRMT R33, R5, 0x7771, RZ ;  /* 0x0000777105217816 */ /* 0x000fe200000000ff */
[----:B0-----:R-:W-:Y:S01]  /*a550*/  IMAD R21, R19, 0x8, R23 ;  /* 0x0000000813157824 */ /* 0x001fe200078e0217 */
[----:B------:R-:W-:-:S03]  /*a560*/  LEA.HI.X.SX32 R23, R23, R18, 0x1, P6 ;  /* 0x0000001217177211 */ /* 0x000fc600030f0eff */
[----:B------:R0:W-:Y:S01]  /*a570*/  @P1 STG.E.U8 desc[UR10][R24.64], R33 ;  /* 0x0000002118001986 */ /* 0x0001e2000c10110a */
[----:B------:R-:W-:Y:S02]  /*a580*/  PRMT R35, R11, 0x7771, RZ ;  /* 0x000077710b237816 */ /* 0x000fe400000000ff */
[----:B------:R-:W-:Y:S01]  /*a590*/  IADD3 R20, P6, PT, R21, R0, RZ ;  /* 0x0000000015147210 */ /* 0x000fe20007fde0ff */
[----:B------:R-:W-:Y:S01]  /*a5a0*/  IMAD R29, R19, 0x8, R21 ;  /* 0x00000008131d7824 */ /* 0x000fe200078e0215 */
[----:B------:R-:W-:Y:S02]  /*a5b0*/  PRMT R31, R9, 0x7771, RZ ;  /* 0x00007771091f7816 */ /* 0x000fe400000000ff */
[----:B------:R-:W-:Y:S01]  /*a5c0*/  LEA.HI.X.SX32 R21, R21, R18, 0x1, P6 ;  /* 0x0000001215157211 */ /* 0x000fe200030f0eff */
[----:B------:R1:W-:Y:S01]  /*a5d0*/  @P2 STG.E.U8 desc[UR10][R26.64], R35 ;  /* 0x000000231a002986 */ /* 0x0003e2000c10110a */
[----:B0-----:R-:W-:-:S03]  /*a5e0*/  PRMT R33, R3, 0x7771, RZ ;  /* 0x0000777103217816 */ /* 0x001fc600000000ff */
[----:B------:R0:W-:Y:S04]  /*a5f0*/  @P5 STG.E.U8 desc[UR10][R22.64], R31 ;  /* 0x0000001f16005986 */ /* 0x0001e8000c10110a */
        /* <DEDUP_REMOVED lines=11> */
[----:B------:R-:W-:Y:S01]  /*a6b0*/  IADD3 R24, P6, PT, R29, R0, RZ ;  /* 0x000000001d187210 */ /* 0x000fe20007fde0ff */
[----:B-1----:R-:W-:-:S03]  /*a6c0*/  IMAD R27, R19, 0x8, R29 ;  /* 0x00000008131b7824 */ /* 0x002fc600078e021d */
[----:B------:R-:W-:Y:S01]  /*a6d0*/  LEA.HI.X.SX32 R25, R29, R18, 0x1, P6 ;  /* 0x000000121d197211 */ /* 0x000fe200030f0eff */
[----:B0-----:R-:W-:Y:S01]  /*a6e0*/  IMAD R23, R19, 0x8, R27 ;  /* 0x0000000813177824 */ /* 0x001fe200078e021b */
[----:B------:R-:W-:Y:S02]  /*a6f0*/  IADD3 R26, P6, PT, R27, R0, RZ ;  /* 0x000000001b1a7210 */ /* 0x000fe40007fde0ff */
[----:B------:R-:W-:Y:S01]  /*a700*/  PRMT R35, R13, 0x7771, RZ ;  /* 0x000077710d237816 */ /* 0x000fe200000000ff */
[----:B------:R-:W-:Y:S01]  /*a710*/  IMAD R29, R19, 0x8, R23 ;  /* 0x00000008131d7824 */ /* 0x000fe200078e0217 */
        /* <DEDUP_REMOVED lines=45> */
[----:B0-----:R-:W-:Y:S02]  /*a9f0*/  IADD3 R26, P6, PT, R29, R0, RZ ;  /* 0x000000001d1a7210 */ /* 0x001fe40007fde0ff */
[----:B------:R-:W-:Y:S02]  /*aa00*/  PRMT R31, R13, 0x7772, RZ ;  /* 0x000077720d1f7816 */ /* 0x000fe400000000ff */
[----:B------:R-:W-:Y:S02]  /*aa10*/  LEA.HI.X.SX32 R27, R29, R18, 0x1, P6 ;  /* 0x000000121d1b7211 */ /* 0x000fe400030f0eff */
[----:B-1----:R-:W-:Y:S01]  /*aa20*/  PRMT R35, R15, 0x7772, RZ ;  /* 0x000077720f237816 */ /* 0x002fe200000000ff */
[----:B------:R0:W-:Y:S04]  /*aa30*/  @P2 STG.E.U8 desc[UR10][R20.64], R33 ;  /* 0x0000002114002986 */ /* 0x0001e8000c10110a */
        /* <DEDUP_REMOVED lines=17> */
[----:B------:R-:W-:Y:S02]  /*ab50*/  ISETP.LT.AND P5, PT, R6, UR15, !P0 ;  /* 0x0000000f06007c0c */ /* 0x000fe4000c7a1270 */
[----:B------:R-:W-:Y:S01]  /*ab60*/  LEA.HI.X.SX32 R21, R21, R18, 0x1, P6 ;  /* 0x0000001215157211 */ /* 0x000fe200030f0eff */
[----:B------:R-:W-:Y:S01]  /*ab70*/  IMAD R27, R19, 0x8, R25 ;  /* 0x00000008131b7824 */ /* 0x000fe200078e0219 */
[----:B------:R-:W-:Y:S02]  /*ab80*/  IADD3 R6, P6, PT, R29, R0, RZ ;  /* 0x000000001d067210 */ /* 0x000fe40007fde0ff */
[----:B------:R-:W-:-:S02]  /*ab90*/  PRMT R33, R17, 0x7772, RZ ;  /* 0x0000777211217816 */ /* 0x000fc400000000ff */
[----:B------:R-:W-:Y:S02]  /*aba0*/  PRMT R35, R7, 0x7773, RZ ;  /* 0x0000777307237816 */ /* 0x000fe400000000ff */
[----:B------:R-:W-:Y:S01]  /*abb0*/  LEA.HI.X.SX32 R7, R29, R18, 0x1, P6 ;  /* 0x000000121d077211 */ /* 0x000fe200030f0eff */
[----:B------:R-:W-:Y:S01]  /*abc0*/  IMAD R29, R19, 0x8, R27 ;  /* 0x00000008131d7824 */ /* 0x000fe200078e021b */
[----:B------:R0:W-:Y:S01]  /*abd0*/  @P3 STG.E.U8 desc[UR10][R22.64], R33 ;  /* 0x0000002116003986 */ /* 0x0001e2000c10110a */
[----:B------:R-:W-:Y:S02]  /*abe0*/  PRMT R37, R5, 0x7773, RZ ;  /* 0x0000777305257816 */ /* 0x000fe400000000ff */
[----:B------:R-:W-:Y:S01]  /*abf0*/  IMAD R31, R19, 0x8, R29 ;  /* 0x00000008131f7824 */ /* 0x000fe200078e021d */
[----:B------:R1:W-:Y:S04]  /*ac00*/  @P1 STG.E.U8 desc[UR10][R20.64], R35 ;  /* 0x0000002314001986 */ /* 0x0003e8000c10110a */
[----:B------:R1:W-:Y:S01]  /*ac10*/  @P2 STG.E.U8 desc[UR10][R6.64], R37 ;  /* 0x0000002506002986 */ /* 0x0003e2000c10110a */
[-C--:B0-----:R-:W-:Y:S01]  /*ac20*/  IADD3 R22, P2, PT, R27, R0.reuse, RZ ;  /* 0x000000001b167210 */ /* 0x081fe20007f5e0ff */
[----:B------:R-:W-:Y:S01]  /*ac30*/  IMAD R33, R19, 0x8, R31 ;  /* 0x0000000813217824 */ /* 0x000fe200078e021f */
[----:B------:R-:W-:-:S02]  /*ac40*/  IADD3 R24, P6, PT, R29, R0, RZ ;  /* 0x000000001d187210 */ /* 0x000fc40007fde0ff */
[----:B------:R-:W-:Y:S02]  /*ac50*/  LEA.HI.X.SX32 R23, R27, R18, 0x1, P2 ;  /* 0x000000121b177211 */ /* 0x000fe400010f0eff */
[----:B------:R-:W-:Y:S02]  /*ac60*/  PRMT R11, R11, 0x7773, RZ ;  /* 0x000077730b0b7816 */ /* 0x000fe400000000ff */
[----:B------:R-:W-:Y:S01]  /*ac70*/  PRMT R9, R9, 0x7773, RZ ;  /* 0x0000777309097816 */ /* 0x000fe200000000ff */
[----:B------:R-:W-:Y:S01]  /*ac80*/  IMAD R19, R19, 0x8, R33 ;  /* 0x0000000813137824 */ /* 0x000fe200078e0221 */
[----:B------:R-:W-:Y:S02]  /*ac90*/  PRMT R3, R3, 0x7773, RZ ;  /* 0x0000777303037816 */ /* 0x000fe400000000ff */
[----:B------:R-:W-:Y:S02]  /*aca0*/  PRMT R13, R13, 0x7773, RZ ;  /* 0x000077730d0d7816 */ /* 0x000fe400000000ff */
[----:B------:R-:W-:-:S02]  /*acb0*/  PRMT R15, R15, 0x7773, RZ ;  /* 0x000077730f0f7816 */ /* 0x000fc400000000ff */
[----:B------:R-:W-:Y:S02]  /*acc0*/  PRMT R17, R17, 0x7773, RZ ;  /* 0x0000777311117816 */ /* 0x000fe400000000ff */
[----:B---3--:R-:W-:Y:S02]  /*acd0*/  ISETP.LT.AND P3, PT, R4, UR15, !P0 ;  /* 0x0000000f04007c0c */ /* 0x008fe4000c761270 */
[----:B------:R-:W-:-:S04]  /*ace0*/  IADD3 R4, P1, PT, R25, R0, RZ ;  /* 0x0000000019047210 */ /* 0x000fc80007f3e0ff */
[----:B------:R-:W-:Y:S02]  /*acf0*/  LEA.HI.X.SX32 R5, R25, R18, 0x1, P1 ;  /* 0x0000001219057211 */ /* 0x000fe400008f0eff */
[C---:B-1----:R-:W-:Y:S02]  /*ad00*/  IADD3 R20, P1, PT, R31.reuse, R0, RZ ;  /* 0x000000001f147210 */ /* 0x042fe40007f3e0ff */
[----:B----4-:R-:W-:Y:S02]  /*ad10*/  ISETP.LT.AND P2, PT, R10, UR15, !P0 ;  /* 0x0000000f0a007c0c */ /* 0x010fe4000c741270 */
[-C--:B------:R-:W-:Y:S02]  /*ad20*/  LEA.HI.X.SX32 R21, R31, R18.reuse, 0x1, P1 ;  /* 0x000000121f157211 */ /* 0x080fe400008f0eff */
[----:B------:R-:W-:Y:S02]  /*ad30*/  ISETP.LT.AND P1, PT, R8, UR15, !P0 ;  /* 0x0000000f08007c0c */ /* 0x000fe4000c721270 */
[----:B------:R-:W-:-:S02]  /*ad40*/  LEA.HI.X.SX32 R25, R29, R18, 0x1, P6 ;  /* 0x000000121d197211 */ /* 0x000fc400030f0eff */
[C---:B------:R-:W-:Y:S01]  /*ad50*/  IADD3 R26, P6, PT, R33.reuse, R0, RZ ;  /* 0x00000000211a7210 */ /* 0x040fe20007fde0ff */
[----:B------:R0:W-:Y:S03]  /*ad60*/  @P5 STG.E.U8 desc[UR10][R4.64], R11 ;  /* 0x0000000b04005986 */ /* 0x0001e6000c10110a */
[----:B------:R-:W-:Y:S01]  /*ad70*/  LEA.HI.X.SX32 R27, R33, R18, 0x1, P6 ;  /* 0x00000012211b7211 */ /* 0x000fe200030f0eff */
[----:B------:R0:W-:Y:S01]  /*ad80*/  @P4 STG.E.U8 desc[UR10][R22.64], R9 ;  /* 0x0000000916004986 */ /* 0x0001e2000c10110a */
[----:B------:R-:W-:-:S03]  /*ad90*/  IADD3 R6, P6, PT, R19, R0, RZ ;  /* 0x0000000013067210 */ /* 0x000fc60007fde0ff */
[----:B------:R0:W-:Y:S04]  /*ada0*/  @P3 STG.E.U8 desc[UR10][R24.64], R3 ;  /* 0x0000000318003986 */ /* 0x0001e8000c10110a */
[----:B------:R0:W-:Y:S01]  /*adb0*/  @P2 STG.E.U8 desc[UR10][R20.64], R13 ;  /* 0x0000000d14002986 */ /* 0x0001e2000c10110a */
[----:B------:R-:W-:-:S03]  /*adc0*/  LEA.HI.X.SX32 R7, R19, R18, 0x1, P6 ;  /* 0x0000001213077211 */ /* 0x000fc600030f0eff */
[----:B------:R0:W-:Y:S01]  /*add0*/  @P1 STG.E.U8 desc[UR10][R26.64], R15 ;  /* 0x0000000f1a001986 */ /* 0x0001e2000c10110a */
[----:B--2---:R-:W-:-:S13]  /*ade0*/  ISETP.LT.AND P0, PT, R2, UR15, !P0 ;  /* 0x0000000f02007c0c */ /* 0x004fda000c701270 */
[----:B0-----:R-:W-:Y:S05]  /*adf0*/  @!P0 EXIT ;  /* 0x000000000000894d */ /* 0x001fea0003800000 */
[----:B------:R-:W-:Y:S01]  /*ae00*/  STG.E.U8 desc[UR10][R6.64], R17 ;  /* 0x0000001106007986 */ /* 0x000fe2000c10110a */
[----:B------:R-:W-:Y:S05]  /*ae10*/  EXIT ;  /* 0x000000000000794d */ /* 0x000fea0003800000 */
.L_x_2:
[----:B------:R-:W-:-:S00]  /*ae20*/  BRA `(.L_x_2) ;  /* 0xfffffffc00fc7947 */ /* 0x000fc0000383ffff */
[----:B------:R-:W-:-:S00]  /*ae30*/  NOP ;  /* 0x0000000000007918 */ /* 0x000fc00000000000 */
        /* <DEDUP_REMOVED lines=12> */
.L_x_3:


//--------------------- .nv.shared.matmul_kernel  --------------------------
	.section	.nv.shared.matmul_kernel,"aw",@nobits
	.sectionflags	@""
	.align	16
	.zero		1024


//--------------------- .nv.shared.reserved.0     --------------------------
	.section	.nv.shared.reserved.0,"aw",@nobits
	.weak		__nv_reservedSMEM_offset_0_alias
	.size		__nv_reservedSMEM_offset_0_alias, 0, 64
	.other		__nv_reservedSMEM_offset_0_alias,@"STO_CUDA_RESERVED_SHARED STV_DEFAULT"
__nv_reservedSMEM_offset_0_alias:
	.zero		0
	.zero		64


//--------------------- .nv.constant0.matmul_kernel --------------------------
	.section	.nv.constant0.matmul_kernel,"a",@progbits
	.sectionflags	@""
	.align	4
.nv.constant0.matmul_kernel:
	.zero		976


//--------------------- SYMBOLS --------------------------

	.type		.nv.reservedSmem.offset0,@object
	.size		.nv.reservedSmem.offset0,0x4
	.type		.nv.reservedSmem.cap,@object
	.size		.nv.reservedSmem.cap,0x4
